//
// Generated by NVIDIA NVVM Compiler
//
// Compiler Build ID: CL-36424714
// Cuda compilation tools, release 13.0, V13.0.88
// Based on NVVM 20.0.0
//

.version 9.0
.target sm_100
.address_size 64

	// .globl	_Z17simple_max_kernelPfS_Pi
// _ZZ12block_kernelPiS_PfS0_S0_S0_S0_S_E2sp has been demoted
// _ZZ12block_kernelPiS_PfS0_S0_S0_S0_S_E2si has been demoted
// _ZZ16block_max_kernelPfS_PiE2sp has been demoted
// _ZZ16block_max_kernelPfS_PiE2si has been demoted

.visible .entry _Z17simple_max_kernelPfS_Pi(
	.param .u64 .ptr .align 1 _Z17simple_max_kernelPfS_Pi_param_0,
	.param .u64 .ptr .align 1 _Z17simple_max_kernelPfS_Pi_param_1,
	.param .u64 .ptr .align 1 _Z17simple_max_kernelPfS_Pi_param_2
)
{
	.reg .pred 	%p<18>;
	.reg .b32 	%r<38>;
	.reg .b32 	%f<36>;
	.reg .b64 	%rd<11>;

	ld.param.u64 	%rd6, [_Z17simple_max_kernelPfS_Pi_param_0];
	ld.param.u64 	%rd4, [_Z17simple_max_kernelPfS_Pi_param_1];
	ld.param.u64 	%rd5, [_Z17simple_max_kernelPfS_Pi_param_2];
	cvta.to.global.u64 	%rd7, %rd6;
	ld.global.f32 	%f35, [%rd7];
	add.s64 	%rd10, %rd7, 32;
	mov.b32 	%r36, 0;
	mov.u32 	%r37, %r36;
$L__BB0_1:
	ld.global.f32 	%f4, [%rd10+-32];
	setp.lt.f32 	%p1, %f35, %f4;
	selp.f32 	%f5, %f4, %f35, %p1;
	selp.b32 	%r6, %r37, %r36, %p1;
	ld.global.f32 	%f6, [%rd10+-28];
	setp.lt.f32 	%p2, %f5, %f6;
	selp.f32 	%f7, %f6, %f5, %p2;
	add.s32 	%r7, %r37, 1;
	selp.b32 	%r8, %r7, %r6, %p2;
	ld.global.f32 	%f8, [%rd10+-24];
	setp.lt.f32 	%p3, %f7, %f8;
	selp.f32 	%f9, %f8, %f7, %p3;
	add.s32 	%r9, %r37, 2;
	selp.b32 	%r10, %r9, %r8, %p3;
	ld.global.f32 	%f10, [%rd10+-20];
	setp.lt.f32 	%p4, %f9, %f10;
	selp.f32 	%f11, %f10, %f9, %p4;
	add.s32 	%r11, %r37, 3;
	selp.b32 	%r12, %r11, %r10, %p4;
	ld.global.f32 	%f12, [%rd10+-16];
	setp.lt.f32 	%p5, %f11, %f12;
	selp.f32 	%f13, %f12, %f11, %p5;
	add.s32 	%r13, %r37, 4;
	selp.b32 	%r14, %r13, %r12, %p5;
	ld.global.f32 	%f14, [%rd10+-12];
	setp.lt.f32 	%p6, %f13, %f14;
	selp.f32 	%f15, %f14, %f13, %p6;
	add.s32 	%r15, %r37, 5;
	selp.b32 	%r16, %r15, %r14, %p6;
	ld.global.f32 	%f16, [%rd10+-8];
	setp.lt.f32 	%p7, %f15, %f16;
	selp.f32 	%f17, %f16, %f15, %p7;
	add.s32 	%r17, %r37, 6;
	selp.b32 	%r18, %r17, %r16, %p7;
	ld.global.f32 	%f18, [%rd10+-4];
	setp.lt.f32 	%p8, %f17, %f18;
	selp.f32 	%f19, %f18, %f17, %p8;
	add.s32 	%r19, %r37, 7;
	selp.b32 	%r20, %r19, %r18, %p8;
	ld.global.f32 	%f20, [%rd10];
	setp.lt.f32 	%p9, %f19, %f20;
	selp.f32 	%f21, %f20, %f19, %p9;
	add.s32 	%r21, %r37, 8;
	selp.b32 	%r22, %r21, %r20, %p9;
	ld.global.f32 	%f22, [%rd10+4];
	setp.lt.f32 	%p10, %f21, %f22;
	selp.f32 	%f23, %f22, %f21, %p10;
	add.s32 	%r23, %r37, 9;
	selp.b32 	%r24, %r23, %r22, %p10;
	ld.global.f32 	%f24, [%rd10+8];
	setp.lt.f32 	%p11, %f23, %f24;
	selp.f32 	%f25, %f24, %f23, %p11;
	add.s32 	%r25, %r37, 10;
	selp.b32 	%r26, %r25, %r24, %p11;
	ld.global.f32 	%f26, [%rd10+12];
	setp.lt.f32 	%p12, %f25, %f26;
	selp.f32 	%f27, %f26, %f25, %p12;
	add.s32 	%r27, %r37, 11;
	selp.b32 	%r28, %r27, %r26, %p12;
	ld.global.f32 	%f28, [%rd10+16];
	setp.lt.f32 	%p13, %f27, %f28;
	selp.f32 	%f29, %f28, %f27, %p13;
	add.s32 	%r29, %r37, 12;
	selp.b32 	%r30, %r29, %r28, %p13;
	ld.global.f32 	%f30, [%rd10+20];
	setp.lt.f32 	%p14, %f29, %f30;
	selp.f32 	%f31, %f30, %f29, %p14;
	add.s32 	%r31, %r37, 13;
	selp.b32 	%r32, %r31, %r30, %p14;
	ld.global.f32 	%f32, [%rd10+24];
	setp.lt.f32 	%p15, %f31, %f32;
	selp.f32 	%f33, %f32, %f31, %p15;
	add.s32 	%r33, %r37, 14;
	selp.b32 	%r34, %r33, %r32, %p15;
	ld.global.f32 	%f34, [%rd10+28];
	setp.lt.f32 	%p16, %f33, %f34;
	selp.f32 	%f35, %f34, %f33, %p16;
	add.s32 	%r35, %r37, 15;
	selp.b32 	%r36, %r35, %r34, %p16;
	add.s64 	%rd10, %rd10, 64;
	add.s32 	%r37, %r37, 16;
	setp.ne.s32 	%p17, %r37, 16384;
	@%p17 bra 	$L__BB0_1;
	cvta.to.global.u64 	%rd8, %rd4;
	cvta.to.global.u64 	%rd9, %rd5;
	st.global.f32 	[%rd8], %f35;
	st.global.u32 	[%rd9], %r36;
	ret;

}
	// .globl	_Z20my_reduction_kernel1PfS_Pii
.visible .entry _Z20my_reduction_kernel1PfS_Pii(
	.param .u64 .ptr .align 1 _Z20my_reduction_kernel1PfS_Pii_param_0,
	.param .u64 .ptr .align 1 _Z20my_reduction_kernel1PfS_Pii_param_1,
	.param .u64 .ptr .align 1 _Z20my_reduction_kernel1PfS_Pii_param_2,
	.param .u32 _Z20my_reduction_kernel1PfS_Pii_param_3
)
{
	.reg .pred 	%p<39>;
	.reg .b32 	%r<131>;
	.reg .b32 	%f<81>;
	.reg .b64 	%rd<50>;

	ld.param.u64 	%rd6, [_Z20my_reduction_kernel1PfS_Pii_param_0];
	ld.param.u64 	%rd4, [_Z20my_reduction_kernel1PfS_Pii_param_1];
	ld.param.u64 	%rd5, [_Z20my_reduction_kernel1PfS_Pii_param_2];
	ld.param.u32 	%r47, [_Z20my_reduction_kernel1PfS_Pii_param_3];
	cvta.to.global.u64 	%rd1, %rd6;
	mov.u32 	%r48, %ntid.x;
	mov.u32 	%r49, %ctaid.x;
	mul.lo.s32 	%r1, %r48, %r49;
	mov.u32 	%r2, %tid.x;
	add.s32 	%r3, %r1, %r2;
	mul.wide.s32 	%rd7, %r3, 4;
	add.s64 	%rd2, %rd1, %rd7;
	ld.global.f32 	%f80, [%rd2];
	setp.lt.s32 	%p1, %r47, 2;
	mov.u32 	%r130, %r3;
	@%p1 bra 	$L__BB1_14;
	add.s32 	%r4, %r47, -1;
	add.s32 	%r52, %r47, -2;
	and.b32  	%r5, %r4, 15;
	setp.lt.u32 	%p2, %r52, 15;
	mov.b32 	%r121, 1;
	mov.u32 	%r130, %r3;
	@%p2 bra 	$L__BB1_5;
	and.b32  	%r54, %r4, -16;
	neg.s32 	%r115, %r54;
	shl.b32 	%r7, %r47, 4;
	add.s32 	%r55, %r2, %r47;
	add.s32 	%r112, %r55, %r1;
	mov.b32 	%r114, 0;
	mul.wide.u32 	%rd10, %r47, 4;
	mov.u32 	%r113, %r47;
	mov.u32 	%r130, %r3;
$L__BB1_3:
	.pragma "nounroll";
	mul.wide.s32 	%rd8, %r113, 4;
	add.s64 	%rd9, %rd2, %rd8;
	ld.global.f32 	%f16, [%rd9];
	max.f32 	%f17, %f80, %f16;
	setp.eq.f32 	%p3, %f17, %f16;
	selp.b32 	%r56, %r112, %r130, %p3;
	add.s64 	%rd11, %rd9, %rd10;
	ld.global.f32 	%f18, [%rd11];
	max.f32 	%f19, %f17, %f18;
	setp.eq.f32 	%p4, %f19, %f18;
	add.s32 	%r57, %r47, %r112;
	selp.b32 	%r58, %r57, %r56, %p4;
	add.s64 	%rd12, %rd11, %rd10;
	ld.global.f32 	%f20, [%rd12];
	max.f32 	%f21, %f19, %f20;
	setp.eq.f32 	%p5, %f21, %f20;
	add.s32 	%r59, %r47, %r57;
	selp.b32 	%r60, %r59, %r58, %p5;
	add.s64 	%rd13, %rd12, %rd10;
	ld.global.f32 	%f22, [%rd13];
	max.f32 	%f23, %f21, %f22;
	setp.eq.f32 	%p6, %f23, %f22;
	add.s32 	%r61, %r47, %r59;
	selp.b32 	%r62, %r61, %r60, %p6;
	add.s64 	%rd14, %rd13, %rd10;
	ld.global.f32 	%f24, [%rd14];
	max.f32 	%f25, %f23, %f24;
	setp.eq.f32 	%p7, %f25, %f24;
	add.s32 	%r63, %r47, %r61;
	selp.b32 	%r64, %r63, %r62, %p7;
	add.s64 	%rd15, %rd14, %rd10;
	ld.global.f32 	%f26, [%rd15];
	max.f32 	%f27, %f25, %f26;
	setp.eq.f32 	%p8, %f27, %f26;
	add.s32 	%r65, %r47, %r63;
	selp.b32 	%r66, %r65, %r64, %p8;
	add.s64 	%rd16, %rd15, %rd10;
	ld.global.f32 	%f28, [%rd16];
	max.f32 	%f29, %f27, %f28;
	setp.eq.f32 	%p9, %f29, %f28;
	add.s32 	%r67, %r47, %r65;
	selp.b32 	%r68, %r67, %r66, %p9;
	add.s64 	%rd17, %rd16, %rd10;
	ld.global.f32 	%f30, [%rd17];
	max.f32 	%f31, %f29, %f30;
	setp.eq.f32 	%p10, %f31, %f30;
	add.s32 	%r69, %r47, %r67;
	selp.b32 	%r70, %r69, %r68, %p10;
	add.s64 	%rd18, %rd17, %rd10;
	ld.global.f32 	%f32, [%rd18];
	max.f32 	%f33, %f31, %f32;
	setp.eq.f32 	%p11, %f33, %f32;
	add.s32 	%r71, %r47, %r69;
	selp.b32 	%r72, %r71, %r70, %p11;
	add.s64 	%rd19, %rd18, %rd10;
	ld.global.f32 	%f34, [%rd19];
	max.f32 	%f35, %f33, %f34;
	setp.eq.f32 	%p12, %f35, %f34;
	add.s32 	%r73, %r47, %r71;
	selp.b32 	%r74, %r73, %r72, %p12;
	add.s64 	%rd20, %rd19, %rd10;
	ld.global.f32 	%f36, [%rd20];
	max.f32 	%f37, %f35, %f36;
	setp.eq.f32 	%p13, %f37, %f36;
	add.s32 	%r75, %r47, %r73;
	selp.b32 	%r76, %r75, %r74, %p13;
	add.s64 	%rd21, %rd20, %rd10;
	ld.global.f32 	%f38, [%rd21];
	max.f32 	%f39, %f37, %f38;
	setp.eq.f32 	%p14, %f39, %f38;
	add.s32 	%r77, %r47, %r75;
	selp.b32 	%r78, %r77, %r76, %p14;
	add.s64 	%rd22, %rd21, %rd10;
	ld.global.f32 	%f40, [%rd22];
	max.f32 	%f41, %f39, %f40;
	setp.eq.f32 	%p15, %f41, %f40;
	add.s32 	%r79, %r47, %r77;
	selp.b32 	%r80, %r79, %r78, %p15;
	add.s64 	%rd23, %rd22, %rd10;
	ld.global.f32 	%f42, [%rd23];
	max.f32 	%f43, %f41, %f42;
	setp.eq.f32 	%p16, %f43, %f42;
	add.s32 	%r81, %r47, %r79;
	selp.b32 	%r82, %r81, %r80, %p16;
	add.s64 	%rd24, %rd23, %rd10;
	ld.global.f32 	%f44, [%rd24];
	max.f32 	%f45, %f43, %f44;
	setp.eq.f32 	%p17, %f45, %f44;
	add.s32 	%r83, %r47, %r81;
	selp.b32 	%r84, %r83, %r82, %p17;
	add.s64 	%rd25, %rd24, %rd10;
	ld.global.f32 	%f46, [%rd25];
	max.f32 	%f80, %f45, %f46;
	setp.eq.f32 	%p18, %f80, %f46;
	add.s32 	%r85, %r47, %r83;
	selp.b32 	%r130, %r85, %r84, %p18;
	add.s32 	%r115, %r115, 16;
	add.s32 	%r114, %r114, 16;
	add.s32 	%r113, %r113, %r7;
	add.s32 	%r112, %r112, %r7;
	setp.ne.s32 	%p19, %r115, 0;
	@%p19 bra 	$L__BB1_3;
	add.s32 	%r121, %r114, 1;
$L__BB1_5:
	setp.eq.s32 	%p20, %r5, 0;
	@%p20 bra 	$L__BB1_14;
	and.b32  	%r23, %r4, 7;
	setp.lt.u32 	%p21, %r5, 8;
	@%p21 bra 	$L__BB1_8;
	mul.lo.s32 	%r87, %r121, %r47;
	add.s32 	%r88, %r87, %r3;
	mul.wide.s32 	%rd26, %r87, 4;
	add.s64 	%rd27, %rd2, %rd26;
	ld.global.f32 	%f48, [%rd27];
	max.f32 	%f49, %f80, %f48;
	setp.eq.f32 	%p22, %f49, %f48;
	selp.b32 	%r89, %r88, %r130, %p22;
	add.s32 	%r90, %r88, %r47;
	mul.wide.u32 	%rd28, %r47, 4;
	add.s64 	%rd29, %rd27, %rd28;
	ld.global.f32 	%f50, [%rd29];
	max.f32 	%f51, %f49, %f50;
	setp.eq.f32 	%p23, %f51, %f50;
	selp.b32 	%r91, %r90, %r89, %p23;
	add.s32 	%r92, %r90, %r47;
	add.s64 	%rd30, %rd29, %rd28;
	ld.global.f32 	%f52, [%rd30];
	max.f32 	%f53, %f51, %f52;
	setp.eq.f32 	%p24, %f53, %f52;
	selp.b32 	%r93, %r92, %r91, %p24;
	add.s32 	%r94, %r92, %r47;
	add.s64 	%rd31, %rd30, %rd28;
	ld.global.f32 	%f54, [%rd31];
	max.f32 	%f55, %f53, %f54;
	setp.eq.f32 	%p25, %f55, %f54;
	selp.b32 	%r95, %r94, %r93, %p25;
	add.s32 	%r96, %r94, %r47;
	add.s64 	%rd32, %rd31, %rd28;
	ld.global.f32 	%f56, [%rd32];
	max.f32 	%f57, %f55, %f56;
	setp.eq.f32 	%p26, %f57, %f56;
	selp.b32 	%r97, %r96, %r95, %p26;
	add.s32 	%r98, %r96, %r47;
	add.s64 	%rd33, %rd32, %rd28;
	ld.global.f32 	%f58, [%rd33];
	max.f32 	%f59, %f57, %f58;
	setp.eq.f32 	%p27, %f59, %f58;
	selp.b32 	%r99, %r98, %r97, %p27;
	add.s32 	%r100, %r98, %r47;
	add.s64 	%rd34, %rd33, %rd28;
	ld.global.f32 	%f60, [%rd34];
	max.f32 	%f61, %f59, %f60;
	setp.eq.f32 	%p28, %f61, %f60;
	selp.b32 	%r101, %r100, %r99, %p28;
	add.s32 	%r102, %r100, %r47;
	add.s64 	%rd35, %rd34, %rd28;
	ld.global.f32 	%f62, [%rd35];
	max.f32 	%f80, %f61, %f62;
	setp.eq.f32 	%p29, %f80, %f62;
	selp.b32 	%r130, %r102, %r101, %p29;
	add.s32 	%r121, %r121, 8;
$L__BB1_8:
	setp.eq.s32 	%p30, %r23, 0;
	@%p30 bra 	$L__BB1_14;
	and.b32  	%r29, %r4, 3;
	setp.lt.u32 	%p31, %r23, 4;
	@%p31 bra 	$L__BB1_11;
	mul.lo.s32 	%r104, %r121, %r47;
	add.s32 	%r105, %r104, %r3;
	mul.wide.s32 	%rd36, %r104, 4;
	add.s64 	%rd37, %rd2, %rd36;
	ld.global.f32 	%f64, [%rd37];
	max.f32 	%f65, %f80, %f64;
	setp.eq.f32 	%p32, %f65, %f64;
	selp.b32 	%r106, %r105, %r130, %p32;
	add.s32 	%r107, %r105, %r47;
	mul.wide.u32 	%rd38, %r47, 4;
	add.s64 	%rd39, %rd37, %rd38;
	ld.global.f32 	%f66, [%rd39];
	max.f32 	%f67, %f65, %f66;
	setp.eq.f32 	%p33, %f67, %f66;
	selp.b32 	%r108, %r107, %r106, %p33;
	add.s32 	%r109, %r107, %r47;
	add.s64 	%rd40, %rd39, %rd38;
	ld.global.f32 	%f68, [%rd40];
	max.f32 	%f69, %f67, %f68;
	setp.eq.f32 	%p34, %f69, %f68;
	selp.b32 	%r110, %r109, %r108, %p34;
	add.s32 	%r111, %r109, %r47;
	add.s64 	%rd41, %rd40, %rd38;
	ld.global.f32 	%f70, [%rd41];
	max.f32 	%f80, %f69, %f70;
	setp.eq.f32 	%p35, %f80, %f70;
	selp.b32 	%r130, %r111, %r110, %p35;
	add.s32 	%r121, %r121, 4;
$L__BB1_11:
	setp.eq.s32 	%p36, %r29, 0;
	@%p36 bra 	$L__BB1_14;
	mul.lo.s32 	%r128, %r121, %r47;
	add.s32 	%r127, %r3, %r128;
	neg.s32 	%r126, %r29;
$L__BB1_13:
	.pragma "nounroll";
	mul.wide.s32 	%rd43, %r128, 4;
	add.s64 	%rd44, %rd2, %rd43;
	ld.global.f32 	%f71, [%rd44];
	max.f32 	%f80, %f80, %f71;
	setp.eq.f32 	%p37, %f80, %f71;
	selp.b32 	%r130, %r127, %r130, %p37;
	add.s32 	%r128, %r128, %r47;
	add.s32 	%r127, %r127, %r47;
	add.s32 	%r126, %r126, 1;
	setp.ne.s32 	%p38, %r126, 0;
	@%p38 bra 	$L__BB1_13;
$L__BB1_14:
	cvta.to.global.u64 	%rd45, %rd4;
	cvta.to.global.u64 	%rd46, %rd5;
	mul.wide.u32 	%rd47, %r2, 4;
	add.s64 	%rd48, %rd45, %rd47;
	st.global.f32 	[%rd48], %f80;
	add.s64 	%rd49, %rd46, %rd47;
	st.global.u32 	[%rd49], %r130;
	ret;

}
	// .globl	_Z20my_reduction_kernel2PfPiS_S0_i
.visible .entry _Z20my_reduction_kernel2PfPiS_S0_i(
	.param .u64 .ptr .align 1 _Z20my_reduction_kernel2PfPiS_S0_i_param_0,
	.param .u64 .ptr .align 1 _Z20my_reduction_kernel2PfPiS_S0_i_param_1,
	.param .u64 .ptr .align 1 _Z20my_reduction_kernel2PfPiS_S0_i_param_2,
	.param .u64 .ptr .align 1 _Z20my_reduction_kernel2PfPiS_S0_i_param_3,
	.param .u32 _Z20my_reduction_kernel2PfPiS_S0_i_param_4
)
{
	.reg .pred 	%p<39>;
	.reg .b32 	%r<139>;
	.reg .b32 	%f<81>;
	.reg .b64 	%rd<32>;

	ld.param.u64 	%rd21, [_Z20my_reduction_kernel2PfPiS_S0_i_param_0];
	ld.param.u64 	%rd22, [_Z20my_reduction_kernel2PfPiS_S0_i_param_1];
	ld.param.u64 	%rd19, [_Z20my_reduction_kernel2PfPiS_S0_i_param_2];
	ld.param.u64 	%rd20, [_Z20my_reduction_kernel2PfPiS_S0_i_param_3];
	ld.param.u32 	%r87, [_Z20my_reduction_kernel2PfPiS_S0_i_param_4];
	cvta.to.global.u64 	%rd1, %rd22;
	cvta.to.global.u64 	%rd2, %rd21;
	ld.global.f32 	%f80, [%rd2];
	ld.global.u32 	%r98, [%rd1];
	setp.lt.s32 	%p1, %r87, 2;
	@%p1 bra 	$L__BB2_72;
	add.s32 	%r2, %r87, -1;
	add.s32 	%r90, %r87, -2;
	and.b32  	%r3, %r2, 15;
	setp.lt.u32 	%p2, %r90, 15;
	mov.b32 	%r126, 1;
	@%p2 bra 	$L__BB2_37;
	and.b32  	%r92, %r2, -16;
	neg.s32 	%r96, %r92;
	add.s64 	%rd29, %rd2, 32;
	add.s64 	%rd28, %rd1, 32;
	mov.b32 	%r95, 0;
$L__BB2_3:
	.pragma "nounroll";
	ld.global.f32 	%f41, [%rd29+-28];
	max.f32 	%f3, %f80, %f41;
	setp.neu.f32 	%p3, %f3, %f41;
	@%p3 bra 	$L__BB2_5;
	ld.global.u32 	%r98, [%rd28+-28];
$L__BB2_5:
	ld.global.f32 	%f42, [%rd29+-24];
	max.f32 	%f4, %f3, %f42;
	setp.neu.f32 	%p4, %f4, %f42;
	@%p4 bra 	$L__BB2_7;
	ld.global.u32 	%r98, [%rd28+-24];
$L__BB2_7:
	ld.global.f32 	%f43, [%rd29+-20];
	max.f32 	%f5, %f4, %f43;
	setp.neu.f32 	%p5, %f5, %f43;
	@%p5 bra 	$L__BB2_9;
	ld.global.u32 	%r98, [%rd28+-20];
$L__BB2_9:
	ld.global.f32 	%f44, [%rd29+-16];
	max.f32 	%f6, %f5, %f44;
	setp.neu.f32 	%p6, %f6, %f44;
	@%p6 bra 	$L__BB2_11;
	ld.global.u32 	%r98, [%rd28+-16];
$L__BB2_11:
	ld.global.f32 	%f45, [%rd29+-12];
	max.f32 	%f7, %f6, %f45;
	setp.neu.f32 	%p7, %f7, %f45;
	@%p7 bra 	$L__BB2_13;
	ld.global.u32 	%r98, [%rd28+-12];
$L__BB2_13:
	ld.global.f32 	%f46, [%rd29+-8];
	max.f32 	%f8, %f7, %f46;
	setp.neu.f32 	%p8, %f8, %f46;
	@%p8 bra 	$L__BB2_15;
	ld.global.u32 	%r98, [%rd28+-8];
$L__BB2_15:
	ld.global.f32 	%f47, [%rd29+-4];
	max.f32 	%f9, %f8, %f47;
	setp.neu.f32 	%p9, %f9, %f47;
	@%p9 bra 	$L__BB2_17;
	ld.global.u32 	%r98, [%rd28+-4];
$L__BB2_17:
	ld.global.f32 	%f48, [%rd29];
	max.f32 	%f10, %f9, %f48;
	setp.neu.f32 	%p10, %f10, %f48;
	@%p10 bra 	$L__BB2_19;
	ld.global.u32 	%r98, [%rd28];
$L__BB2_19:
	ld.global.f32 	%f49, [%rd29+4];
	max.f32 	%f11, %f10, %f49;
	setp.neu.f32 	%p11, %f11, %f49;
	@%p11 bra 	$L__BB2_21;
	ld.global.u32 	%r98, [%rd28+4];
$L__BB2_21:
	ld.global.f32 	%f50, [%rd29+8];
	max.f32 	%f12, %f11, %f50;
	setp.neu.f32 	%p12, %f12, %f50;
	@%p12 bra 	$L__BB2_23;
	ld.global.u32 	%r98, [%rd28+8];
$L__BB2_23:
	ld.global.f32 	%f51, [%rd29+12];
	max.f32 	%f13, %f12, %f51;
	setp.neu.f32 	%p13, %f13, %f51;
	@%p13 bra 	$L__BB2_25;
	ld.global.u32 	%r98, [%rd28+12];
$L__BB2_25:
	ld.global.f32 	%f52, [%rd29+16];
	max.f32 	%f14, %f13, %f52;
	setp.neu.f32 	%p14, %f14, %f52;
	@%p14 bra 	$L__BB2_27;
	ld.global.u32 	%r98, [%rd28+16];
$L__BB2_27:
	ld.global.f32 	%f53, [%rd29+20];
	max.f32 	%f15, %f14, %f53;
	setp.neu.f32 	%p15, %f15, %f53;
	@%p15 bra 	$L__BB2_29;
	ld.global.u32 	%r98, [%rd28+20];
$L__BB2_29:
	ld.global.f32 	%f54, [%rd29+24];
	max.f32 	%f16, %f15, %f54;
	setp.neu.f32 	%p16, %f16, %f54;
	@%p16 bra 	$L__BB2_31;
	ld.global.u32 	%r98, [%rd28+24];
$L__BB2_31:
	ld.global.f32 	%f55, [%rd29+28];
	max.f32 	%f17, %f16, %f55;
	setp.neu.f32 	%p17, %f17, %f55;
	@%p17 bra 	$L__BB2_33;
	ld.global.u32 	%r98, [%rd28+28];
$L__BB2_33:
	ld.global.f32 	%f56, [%rd29+32];
	max.f32 	%f80, %f17, %f56;
	setp.neu.f32 	%p18, %f80, %f56;
	@%p18 bra 	$L__BB2_35;
	ld.global.u32 	%r98, [%rd28+32];
$L__BB2_35:
	add.s32 	%r96, %r96, 16;
	add.s32 	%r95, %r95, 16;
	add.s64 	%rd29, %rd29, 64;
	add.s64 	%rd28, %rd28, 64;
	setp.ne.s32 	%p19, %r96, 0;
	@%p19 bra 	$L__BB2_3;
	add.s32 	%r126, %r95, 1;
$L__BB2_37:
	setp.eq.s32 	%p20, %r3, 0;
	@%p20 bra 	$L__BB2_72;
	and.b32  	%r46, %r2, 7;
	setp.lt.u32 	%p21, %r3, 8;
	@%p21 bra 	$L__BB2_56;
	mul.wide.u32 	%rd23, %r126, 4;
	add.s64 	%rd9, %rd2, %rd23;
	ld.global.f32 	%f58, [%rd9];
	max.f32 	%f21, %f80, %f58;
	setp.neu.f32 	%p22, %f21, %f58;
	add.s64 	%rd10, %rd1, %rd23;
	@%p22 bra 	$L__BB2_41;
	ld.global.u32 	%r98, [%rd10];
$L__BB2_41:
	ld.global.f32 	%f59, [%rd9+4];
	max.f32 	%f22, %f21, %f59;
	setp.neu.f32 	%p23, %f22, %f59;
	@%p23 bra 	$L__BB2_43;
	ld.global.u32 	%r98, [%rd10+4];
$L__BB2_43:
	ld.global.f32 	%f60, [%rd9+8];
	max.f32 	%f23, %f22, %f60;
	setp.neu.f32 	%p24, %f23, %f60;
	@%p24 bra 	$L__BB2_45;
	ld.global.u32 	%r98, [%rd10+8];
$L__BB2_45:
	ld.global.f32 	%f61, [%rd9+12];
	max.f32 	%f24, %f23, %f61;
	setp.neu.f32 	%p25, %f24, %f61;
	@%p25 bra 	$L__BB2_47;
	ld.global.u32 	%r98, [%rd10+12];
$L__BB2_47:
	ld.global.f32 	%f62, [%rd9+16];
	max.f32 	%f25, %f24, %f62;
	setp.neu.f32 	%p26, %f25, %f62;
	@%p26 bra 	$L__BB2_49;
	ld.global.u32 	%r98, [%rd10+16];
$L__BB2_49:
	ld.global.f32 	%f63, [%rd9+20];
	max.f32 	%f26, %f25, %f63;
	setp.neu.f32 	%p27, %f26, %f63;
	@%p27 bra 	$L__BB2_51;
	ld.global.u32 	%r98, [%rd10+20];
$L__BB2_51:
	ld.global.f32 	%f64, [%rd9+24];
	max.f32 	%f27, %f26, %f64;
	setp.neu.f32 	%p28, %f27, %f64;
	@%p28 bra 	$L__BB2_53;
	ld.global.u32 	%r98, [%rd10+24];
$L__BB2_53:
	ld.global.f32 	%f65, [%rd9+28];
	max.f32 	%f80, %f27, %f65;
	setp.neu.f32 	%p29, %f80, %f65;
	@%p29 bra 	$L__BB2_55;
	ld.global.u32 	%r98, [%rd10+28];
$L__BB2_55:
	add.s32 	%r126, %r126, 8;
$L__BB2_56:
	setp.eq.s32 	%p30, %r46, 0;
	@%p30 bra 	$L__BB2_72;
	and.b32  	%r67, %r2, 3;
	setp.lt.u32 	%p31, %r46, 4;
	@%p31 bra 	$L__BB2_67;
	mul.wide.u32 	%rd24, %r126, 4;
	add.s64 	%rd11, %rd2, %rd24;
	ld.global.f32 	%f67, [%rd11];
	max.f32 	%f31, %f80, %f67;
	setp.neu.f32 	%p32, %f31, %f67;
	add.s64 	%rd12, %rd1, %rd24;
	@%p32 bra 	$L__BB2_60;
	ld.global.u32 	%r98, [%rd12];
$L__BB2_60:
	ld.global.f32 	%f68, [%rd11+4];
	max.f32 	%f32, %f31, %f68;
	setp.neu.f32 	%p33, %f32, %f68;
	@%p33 bra 	$L__BB2_62;
	ld.global.u32 	%r98, [%rd12+4];
$L__BB2_62:
	ld.global.f32 	%f69, [%rd11+8];
	max.f32 	%f33, %f32, %f69;
	setp.neu.f32 	%p34, %f33, %f69;
	@%p34 bra 	$L__BB2_64;
	ld.global.u32 	%r98, [%rd12+8];
$L__BB2_64:
	ld.global.f32 	%f70, [%rd11+12];
	max.f32 	%f80, %f33, %f70;
	setp.neu.f32 	%p35, %f80, %f70;
	@%p35 bra 	$L__BB2_66;
	ld.global.u32 	%r98, [%rd12+12];
$L__BB2_66:
	add.s32 	%r126, %r126, 4;
$L__BB2_67:
	setp.eq.s32 	%p36, %r67, 0;
	@%p36 bra 	$L__BB2_72;
	mul.wide.u32 	%rd25, %r126, 4;
	add.s64 	%rd31, %rd1, %rd25;
	add.s64 	%rd30, %rd2, %rd25;
	neg.s32 	%r135, %r67;
$L__BB2_69:
	.pragma "nounroll";
	ld.global.f32 	%f71, [%rd30];
	max.f32 	%f80, %f80, %f71;
	setp.neu.f32 	%p37, %f80, %f71;
	@%p37 bra 	$L__BB2_71;
	ld.global.u32 	%r98, [%rd31];
$L__BB2_71:
	add.s64 	%rd31, %rd31, 4;
	add.s64 	%rd30, %rd30, 4;
	add.s32 	%r135, %r135, 1;
	setp.ne.s32 	%p38, %r135, 0;
	@%p38 bra 	$L__BB2_69;
$L__BB2_72:
	cvta.to.global.u64 	%rd26, %rd19;
	cvta.to.global.u64 	%rd27, %rd20;
	st.global.f32 	[%rd26], %f80;
	st.global.u32 	[%rd27], %r98;
	ret;

}
	// .globl	_Z7flambdaPfS_S_S_ii
.visible .entry _Z7flambdaPfS_S_S_ii(
	.param .u64 .ptr .align 1 _Z7flambdaPfS_S_S_ii_param_0,
	.param .u64 .ptr .align 1 _Z7flambdaPfS_S_S_ii_param_1,
	.param .u64 .ptr .align 1 _Z7flambdaPfS_S_S_ii_param_2,
	.param .u64 .ptr .align 1 _Z7flambdaPfS_S_S_ii_param_3,
	.param .u32 _Z7flambdaPfS_S_S_ii_param_4,
	.param .u32 _Z7flambdaPfS_S_S_ii_param_5
)
{
	.reg .b32 	%r<11>;
	.reg .b32 	%f<17>;
	.reg .b64 	%rd<19>;

	ld.param.u64 	%rd1, [_Z7flambdaPfS_S_S_ii_param_0];
	ld.param.u64 	%rd2, [_Z7flambdaPfS_S_S_ii_param_1];
	ld.param.u64 	%rd3, [_Z7flambdaPfS_S_S_ii_param_2];
	ld.param.u64 	%rd4, [_Z7flambdaPfS_S_S_ii_param_3];
	ld.param.u32 	%r1, [_Z7flambdaPfS_S_S_ii_param_4];
	ld.param.u32 	%r2, [_Z7flambdaPfS_S_S_ii_param_5];
	cvta.to.global.u64 	%rd5, %rd4;
	cvta.to.global.u64 	%rd6, %rd2;
	cvta.to.global.u64 	%rd7, %rd3;
	cvta.to.global.u64 	%rd8, %rd1;
	mov.u32 	%r3, %tid.x;
	mov.u32 	%r4, %ntid.x;
	mov.u32 	%r5, %ctaid.x;
	mad.lo.s32 	%r6, %r4, %r5, %r3;
	mul.wide.s32 	%rd9, %r6, 4;
	add.s64 	%rd10, %rd8, %rd9;
	ld.global.f32 	%f1, [%rd10];
	shl.b32 	%r7, %r1, 7;
	add.s32 	%r8, %r7, %r5;
	mul.wide.s32 	%rd11, %r8, 4;
	add.s64 	%rd12, %rd7, %rd11;
	ld.global.f32 	%f2, [%rd12];
	mul.f32 	%f3, %f2, 0f43000000;
	shl.b32 	%r9, %r2, 7;
	add.s32 	%r10, %r9, %r3;
	mul.wide.s32 	%rd13, %r10, 4;
	add.s64 	%rd14, %rd7, %rd13;
	ld.global.f32 	%f4, [%rd14];
	fma.rn.f32 	%f5, %f3, %f4, %f1;
	add.s64 	%rd15, %rd6, %rd11;
	ld.global.f32 	%f6, [%rd15];
	mul.f32 	%f7, %f4, %f6;
	sub.f32 	%f8, %f5, %f7;
	add.s64 	%rd16, %rd6, %rd13;
	ld.global.f32 	%f9, [%rd16];
	mul.f32 	%f10, %f2, %f9;
	sub.f32 	%f11, %f8, %f10;
	add.s64 	%rd17, %rd5, %rd11;
	ld.global.f32 	%f12, [%rd17];
	mul.f32 	%f13, %f12, 0f43000000;
	add.s64 	%rd18, %rd5, %rd13;
	ld.global.f32 	%f14, [%rd18];
	mul.f32 	%f15, %f13, %f14;
	div.rn.f32 	%f16, %f11, %f15;
	st.global.f32 	[%rd10], %f16;
	ret;

}
	// .globl	_Z12block_kernelPiS_PfS0_S0_S0_S0_S_
.visible .entry _Z12block_kernelPiS_PfS0_S0_S0_S0_S_(
	.param .u64 .ptr .align 1 _Z12block_kernelPiS_PfS0_S0_S0_S0_S__param_0,
	.param .u64 .ptr .align 1 _Z12block_kernelPiS_PfS0_S0_S0_S0_S__param_1,
	.param .u64 .ptr .align 1 _Z12block_kernelPiS_PfS0_S0_S0_S0_S__param_2,
	.param .u64 .ptr .align 1 _Z12block_kernelPiS_PfS0_S0_S0_S0_S__param_3,
	.param .u64 .ptr .align 1 _Z12block_kernelPiS_PfS0_S0_S0_S0_S__param_4,
	.param .u64 .ptr .align 1 _Z12block_kernelPiS_PfS0_S0_S0_S0_S__param_5,
	.param .u64 .ptr .align 1 _Z12block_kernelPiS_PfS0_S0_S0_S0_S__param_6,
	.param .u64 .ptr .align 1 _Z12block_kernelPiS_PfS0_S0_S0_S0_S__param_7
)
{
	.reg .pred 	%p<32>;
	.reg .b32 	%r<53>;
	.reg .b32 	%f<119>;
	.reg .b64 	%rd<31>;
	// demoted variable
	.shared .align 4 .b8 _ZZ12block_kernelPiS_PfS0_S0_S0_S0_S_E2sp[4096];
	// demoted variable
	.shared .align 4 .b8 _ZZ12block_kernelPiS_PfS0_S0_S0_S0_S_E2si[4096];
	ld.param.u64 	%rd3, [_Z12block_kernelPiS_PfS0_S0_S0_S0_S__param_0];
	ld.param.u64 	%rd4, [_Z12block_kernelPiS_PfS0_S0_S0_S0_S__param_1];
	ld.param.u64 	%rd5, [_Z12block_kernelPiS_PfS0_S0_S0_S0_S__param_3];
	ld.param.u64 	%rd6, [_Z12block_kernelPiS_PfS0_S0_S0_S0_S__param_4];
	ld.param.u64 	%rd7, [_Z12block_kernelPiS_PfS0_S0_S0_S0_S__param_5];
	cvta.to.global.u64 	%rd8, %rd7;
	cvta.to.global.u64 	%rd9, %rd5;
	cvta.to.global.u64 	%rd10, %rd6;
	cvta.to.global.u64 	%rd11, %rd4;
	cvta.to.global.u64 	%rd12, %rd3;
	mov.u32 	%r5, %ctaid.x;
	mov.u32 	%r6, %nctaid.y;
	mov.u32 	%r7, %ctaid.y;
	mad.lo.s32 	%r1, %r6, %r7, %r5;
	mul.wide.s32 	%rd13, %r1, 4;
	add.s64 	%rd14, %rd12, %rd13;
	ld.global.u32 	%r8, [%rd14];
	add.s64 	%rd15, %rd11, %rd13;
	ld.global.u32 	%r9, [%rd15];
	mov.u32 	%r10, %tid.x;
	mov.u32 	%r11, %tid.y;
	shl.b32 	%r12, %r11, 5;
	add.s32 	%r2, %r12, %r10;
	shl.b32 	%r13, %r10, 2;
	shl.b32 	%r14, %r11, 2;
	shl.b32 	%r15, %r11, 9;
	add.s32 	%r16, %r15, %r13;
	add.s32 	%r17, %r16, 129;
	add.s32 	%r18, %r16, 258;
	add.s32 	%r19, %r16, 387;
	shl.b32 	%r20, %r8, 7;
	shl.b32 	%r21, %r9, 7;
	add.s32 	%r22, %r20, %r13;
	mul.wide.s32 	%rd16, %r22, 4;
	add.s64 	%rd17, %rd10, %rd16;
	ld.global.f32 	%f1, [%rd17];
	mul.f32 	%f2, %f1, 0f43000000;
	add.s32 	%r23, %r21, %r14;
	mul.wide.s32 	%rd18, %r23, 4;
	add.s64 	%rd19, %rd10, %rd18;
	ld.global.f32 	%f3, [%rd19];
	fma.rn.f32 	%f4, %f2, %f3, 0f00000000;
	add.s64 	%rd20, %rd9, %rd16;
	ld.global.f32 	%f5, [%rd20];
	mul.f32 	%f6, %f5, %f3;
	sub.f32 	%f7, %f4, %f6;
	add.s64 	%rd21, %rd9, %rd18;
	ld.global.f32 	%f8, [%rd21];
	mul.f32 	%f9, %f1, %f8;
	sub.f32 	%f10, %f7, %f9;
	add.s64 	%rd22, %rd8, %rd16;
	ld.global.f32 	%f11, [%rd22];
	mul.f32 	%f12, %f11, 0f43000000;
	add.s64 	%rd23, %rd8, %rd18;
	ld.global.f32 	%f13, [%rd23];
	mul.f32 	%f14, %f12, %f13;
	div.rn.f32 	%f15, %f10, %f14;
	ld.global.f32 	%f16, [%rd17+4];
	mul.f32 	%f17, %f16, 0f43000000;
	ld.global.f32 	%f18, [%rd19+4];
	fma.rn.f32 	%f19, %f17, %f18, 0f00000000;
	ld.global.f32 	%f20, [%rd20+4];
	mul.f32 	%f21, %f20, %f18;
	sub.f32 	%f22, %f19, %f21;
	ld.global.f32 	%f23, [%rd21+4];
	mul.f32 	%f24, %f16, %f23;
	sub.f32 	%f25, %f22, %f24;
	ld.global.f32 	%f26, [%rd22+4];
	mul.f32 	%f27, %f26, 0f43000000;
	ld.global.f32 	%f28, [%rd23+4];
	mul.f32 	%f29, %f27, %f28;
	div.rn.f32 	%f30, %f25, %f29;
	ld.global.f32 	%f31, [%rd17+8];
	mul.f32 	%f32, %f31, 0f43000000;
	ld.global.f32 	%f33, [%rd19+8];
	fma.rn.f32 	%f34, %f32, %f33, 0f00000000;
	ld.global.f32 	%f35, [%rd20+8];
	mul.f32 	%f36, %f35, %f33;
	sub.f32 	%f37, %f34, %f36;
	ld.global.f32 	%f38, [%rd21+8];
	mul.f32 	%f39, %f31, %f38;
	sub.f32 	%f40, %f37, %f39;
	ld.global.f32 	%f41, [%rd22+8];
	mul.f32 	%f42, %f41, 0f43000000;
	ld.global.f32 	%f43, [%rd23+8];
	mul.f32 	%f44, %f42, %f43;
	div.rn.f32 	%f45, %f40, %f44;
	ld.global.f32 	%f46, [%rd17+12];
	mul.f32 	%f47, %f46, 0f43000000;
	ld.global.f32 	%f48, [%rd19+12];
	fma.rn.f32 	%f49, %f47, %f48, 0f00000000;
	ld.global.f32 	%f50, [%rd20+12];
	mul.f32 	%f51, %f50, %f48;
	sub.f32 	%f52, %f49, %f51;
	ld.global.f32 	%f53, [%rd21+12];
	mul.f32 	%f54, %f46, %f53;
	sub.f32 	%f55, %f52, %f54;
	ld.global.f32 	%f56, [%rd22+12];
	mul.f32 	%f57, %f56, 0f43000000;
	ld.global.f32 	%f58, [%rd23+12];
	mul.f32 	%f59, %f57, %f58;
	div.rn.f32 	%f60, %f55, %f59;
	max.f32 	%f61, %f15, %f30;
	setp.eq.f32 	%p1, %f61, %f30;
	selp.b32 	%r24, %r17, %r16, %p1;
	max.f32 	%f62, %f61, %f45;
	setp.eq.f32 	%p2, %f62, %f45;
	selp.b32 	%r25, %r18, %r24, %p2;
	max.f32 	%f63, %f62, %f60;
	setp.eq.f32 	%p3, %f63, %f60;
	selp.b32 	%r26, %r19, %r25, %p3;
	max.f32 	%f64, %f63, %f15;
	setp.eq.f32 	%p4, %f64, %f15;
	selp.b32 	%r27, %r16, %r26, %p4;
	max.f32 	%f65, %f64, %f30;
	setp.eq.f32 	%p5, %f65, %f30;
	selp.b32 	%r28, %r17, %r27, %p5;
	max.f32 	%f66, %f65, %f45;
	setp.eq.f32 	%p6, %f66, %f45;
	selp.b32 	%r29, %r18, %r28, %p6;
	max.f32 	%f67, %f66, %f60;
	setp.eq.f32 	%p7, %f67, %f60;
	selp.b32 	%r30, %r19, %r29, %p7;
	max.f32 	%f68, %f67, %f15;
	setp.eq.f32 	%p8, %f68, %f15;
	selp.b32 	%r31, %r16, %r30, %p8;
	max.f32 	%f69, %f68, %f30;
	setp.eq.f32 	%p9, %f69, %f30;
	selp.b32 	%r32, %r17, %r31, %p9;
	max.f32 	%f70, %f69, %f45;
	setp.eq.f32 	%p10, %f70, %f45;
	selp.b32 	%r33, %r18, %r32, %p10;
	max.f32 	%f71, %f70, %f60;
	setp.eq.f32 	%p11, %f71, %f60;
	selp.b32 	%r34, %r19, %r33, %p11;
	max.f32 	%f72, %f71, %f15;
	setp.eq.f32 	%p12, %f72, %f15;
	selp.b32 	%r35, %r16, %r34, %p12;
	max.f32 	%f73, %f72, %f30;
	setp.eq.f32 	%p13, %f73, %f30;
	selp.b32 	%r36, %r17, %r35, %p13;
	max.f32 	%f74, %f73, %f45;
	setp.eq.f32 	%p14, %f74, %f45;
	selp.b32 	%r37, %r18, %r36, %p14;
	max.f32 	%f75, %f74, %f60;
	setp.eq.f32 	%p15, %f75, %f60;
	selp.b32 	%r38, %r19, %r37, %p15;
	shl.b32 	%r39, %r2, 2;
	mov.u32 	%r40, _ZZ12block_kernelPiS_PfS0_S0_S0_S0_S_E2sp;
	add.s32 	%r3, %r40, %r39;
	st.shared.f32 	[%r3], %f75;
	mov.u32 	%r41, _ZZ12block_kernelPiS_PfS0_S0_S0_S0_S_E2si;
	add.s32 	%r4, %r41, %r39;
	st.shared.u32 	[%r4], %r38;
	bar.sync 	0;
	setp.gt.u32 	%p16, %r2, 511;
	@%p16 bra 	$L__BB4_3;
	ld.shared.f32 	%f76, [%r3];
	ld.shared.f32 	%f77, [%r3+2048];
	max.f32 	%f78, %f76, %f77;
	st.shared.f32 	[%r3], %f78;
	setp.neu.f32 	%p17, %f78, %f77;
	@%p17 bra 	$L__BB4_3;
	ld.shared.u32 	%r42, [%r4+2048];
	st.shared.u32 	[%r4], %r42;
$L__BB4_3:
	bar.sync 	0;
	setp.gt.u32 	%p18, %r2, 255;
	@%p18 bra 	$L__BB4_6;
	ld.shared.f32 	%f79, [%r3];
	ld.shared.f32 	%f80, [%r3+1024];
	max.f32 	%f81, %f79, %f80;
	st.shared.f32 	[%r3], %f81;
	setp.neu.f32 	%p19, %f81, %f80;
	@%p19 bra 	$L__BB4_6;
	ld.shared.u32 	%r43, [%r4+1024];
	st.shared.u32 	[%r4], %r43;
$L__BB4_6:
	bar.sync 	0;
	setp.gt.u32 	%p20, %r2, 127;
	@%p20 bra 	$L__BB4_9;
	ld.shared.f32 	%f82, [%r3];
	ld.shared.f32 	%f83, [%r3+512];
	max.f32 	%f84, %f82, %f83;
	st.shared.f32 	[%r3], %f84;
	setp.neu.f32 	%p21, %f84, %f83;
	@%p21 bra 	$L__BB4_9;
	ld.shared.u32 	%r44, [%r4+512];
	st.shared.u32 	[%r4], %r44;
$L__BB4_9:
	bar.sync 	0;
	setp.gt.u32 	%p22, %r2, 63;
	@%p22 bra 	$L__BB4_12;
	ld.shared.f32 	%f85, [%r3];
	ld.shared.f32 	%f86, [%r3+256];
	max.f32 	%f87, %f85, %f86;
	st.shared.f32 	[%r3], %f87;
	setp.neu.f32 	%p23, %f87, %f86;
	@%p23 bra 	$L__BB4_12;
	ld.shared.u32 	%r45, [%r4+256];
	st.shared.u32 	[%r4], %r45;
$L__BB4_12:
	bar.sync 	0;
	setp.gt.u32 	%p24, %r2, 31;
	@%p24 bra 	$L__BB4_27;
	ld.volatile.shared.f32 	%f88, [%r3];
	ld.volatile.shared.f32 	%f89, [%r3+128];
	max.f32 	%f90, %f88, %f89;
	st.volatile.shared.f32 	[%r3], %f90;
	ld.volatile.shared.f32 	%f91, [%r3];
	ld.volatile.shared.f32 	%f92, [%r3+128];
	setp.neu.f32 	%p25, %f91, %f92;
	@%p25 bra 	$L__BB4_15;
	ld.volatile.shared.u32 	%r46, [%r4+128];
	st.volatile.shared.u32 	[%r4], %r46;
$L__BB4_15:
	ld.volatile.shared.f32 	%f93, [%r3];
	ld.volatile.shared.f32 	%f94, [%r3+64];
	max.f32 	%f95, %f93, %f94;
	st.volatile.shared.f32 	[%r3], %f95;
	ld.volatile.shared.f32 	%f96, [%r3];
	ld.volatile.shared.f32 	%f97, [%r3+64];
	setp.neu.f32 	%p26, %f96, %f97;
	@%p26 bra 	$L__BB4_17;
	ld.volatile.shared.u32 	%r47, [%r4+64];
	st.volatile.shared.u32 	[%r4], %r47;
$L__BB4_17:
	ld.volatile.shared.f32 	%f98, [%r3];
	ld.volatile.shared.f32 	%f99, [%r3+32];
	max.f32 	%f100, %f98, %f99;
	st.volatile.shared.f32 	[%r3], %f100;
	ld.volatile.shared.f32 	%f101, [%r3];
	ld.volatile.shared.f32 	%f102, [%r3+32];
	setp.neu.f32 	%p27, %f101, %f102;
	@%p27 bra 	$L__BB4_19;
	ld.volatile.shared.u32 	%r48, [%r4+32];
	st.volatile.shared.u32 	[%r4], %r48;
$L__BB4_19:
	ld.volatile.shared.f32 	%f103, [%r3];
	ld.volatile.shared.f32 	%f104, [%r3+16];
	max.f32 	%f105, %f103, %f104;
	st.volatile.shared.f32 	[%r3], %f105;
	ld.volatile.shared.f32 	%f106, [%r3];
	ld.volatile.shared.f32 	%f107, [%r3+16];
	setp.neu.f32 	%p28, %f106, %f107;
	@%p28 bra 	$L__BB4_21;
	ld.volatile.shared.u32 	%r49, [%r4+16];
	st.volatile.shared.u32 	[%r4], %r49;
$L__BB4_21:
	ld.volatile.shared.f32 	%f108, [%r3];
	ld.volatile.shared.f32 	%f109, [%r3+8];
	max.f32 	%f110, %f108, %f109;
	st.volatile.shared.f32 	[%r3], %f110;
	ld.volatile.shared.f32 	%f111, [%r3];
	ld.volatile.shared.f32 	%f112, [%r3+8];
	setp.neu.f32 	%p29, %f111, %f112;
	@%p29 bra 	$L__BB4_23;
	ld.volatile.shared.u32 	%r50, [%r4+8];
	st.volatile.shared.u32 	[%r4], %r50;
$L__BB4_23:
	ld.volatile.shared.f32 	%f113, [%r3];
	ld.volatile.shared.f32 	%f114, [%r3+4];
	max.f32 	%f115, %f113, %f114;
	st.volatile.shared.f32 	[%r3], %f115;
	ld.volatile.shared.f32 	%f116, [%r3];
	ld.volatile.shared.f32 	%f117, [%r3+4];
	setp.neu.f32 	%p30, %f116, %f117;
	@%p30 bra 	$L__BB4_25;
	ld.volatile.shared.u32 	%r51, [%r4+4];
	st.volatile.shared.u32 	[%r4], %r51;
$L__BB4_25:
	setp.ne.s32 	%p31, %r2, 0;
	@%p31 bra 	$L__BB4_27;
	ld.param.u64 	%rd30, [_Z12block_kernelPiS_PfS0_S0_S0_S0_S__param_7];
	ld.param.u64 	%rd29, [_Z12block_kernelPiS_PfS0_S0_S0_S0_S__param_6];
	ld.volatile.shared.f32 	%f118, [_ZZ12block_kernelPiS_PfS0_S0_S0_S0_S_E2sp];
	cvta.to.global.u64 	%rd24, %rd29;
	add.s64 	%rd26, %rd24, %rd13;
	st.global.f32 	[%rd26], %f118;
	ld.volatile.shared.u32 	%r52, [_ZZ12block_kernelPiS_PfS0_S0_S0_S0_S_E2si];
	cvta.to.global.u64 	%rd27, %rd30;
	add.s64 	%rd28, %rd27, %rd13;
	st.global.u32 	[%rd28], %r52;
$L__BB4_27:
	ret;

}
	// .globl	_Z16block_max_kernelPfS_Pi
.visible .entry _Z16block_max_kernelPfS_Pi(
	.param .u64 .ptr .align 1 _Z16block_max_kernelPfS_Pi_param_0,
	.param .u64 .ptr .align 1 _Z16block_max_kernelPfS_Pi_param_1,
	.param .u64 .ptr .align 1 _Z16block_max_kernelPfS_Pi_param_2
)
{
	.reg .pred 	%p<32>;
	.reg .b32 	%r<43>;
	.reg .b32 	%f<63>;
	.reg .b64 	%rd<9>;
	// demoted variable
	.shared .align 4 .b8 _ZZ16block_max_kernelPfS_PiE2sp[4096];
	// demoted variable
	.shared .align 4 .b8 _ZZ16block_max_kernelPfS_PiE2si[4096];
	ld.param.u64 	%rd3, [_Z16block_max_kernelPfS_Pi_param_0];
	ld.param.u64 	%rd1, [_Z16block_max_kernelPfS_Pi_param_1];
	ld.param.u64 	%rd2, [_Z16block_max_kernelPfS_Pi_param_2];
	cvta.to.global.u64 	%rd4, %rd3;
	mov.u32 	%r4, %tid.x;
	mov.u32 	%r5, %tid.y;
	shl.b32 	%r6, %r5, 5;
	add.s32 	%r1, %r6, %r4;
	shl.b32 	%r7, %r4, 2;
	shl.b32 	%r8, %r5, 9;
	add.s32 	%r9, %r8, %r7;
	add.s32 	%r10, %r9, 129;
	add.s32 	%r11, %r9, 258;
	add.s32 	%r12, %r9, 387;
	mul.wide.u32 	%rd5, %r9, 4;
	add.s64 	%rd6, %rd4, %rd5;
	ld.global.f32 	%f1, [%rd6];
	cvt.rzi.s32.f32 	%r13, %f1;
	ld.global.f32 	%f2, [%rd6+516];
	max.f32 	%f3, %f2, 0f00000000;
	setp.eq.f32 	%p1, %f3, %f2;
	selp.b32 	%r14, %r10, %r13, %p1;
	ld.global.f32 	%f4, [%rd6+1032];
	max.f32 	%f5, %f3, %f4;
	setp.eq.f32 	%p2, %f5, %f4;
	selp.b32 	%r15, %r11, %r14, %p2;
	ld.global.f32 	%f6, [%rd6+1548];
	max.f32 	%f7, %f5, %f6;
	setp.eq.f32 	%p3, %f7, %f6;
	selp.b32 	%r16, %r12, %r15, %p3;
	max.f32 	%f8, %f7, %f1;
	setp.eq.f32 	%p4, %f8, %f1;
	selp.b32 	%r17, %r9, %r16, %p4;
	max.f32 	%f9, %f8, %f2;
	setp.eq.f32 	%p5, %f9, %f2;
	selp.b32 	%r18, %r10, %r17, %p5;
	max.f32 	%f10, %f9, %f4;
	setp.eq.f32 	%p6, %f10, %f4;
	selp.b32 	%r19, %r11, %r18, %p6;
	max.f32 	%f11, %f10, %f6;
	setp.eq.f32 	%p7, %f11, %f6;
	selp.b32 	%r20, %r12, %r19, %p7;
	max.f32 	%f12, %f11, %f1;
	setp.eq.f32 	%p8, %f12, %f1;
	selp.b32 	%r21, %r9, %r20, %p8;
	max.f32 	%f13, %f12, %f2;
	setp.eq.f32 	%p9, %f13, %f2;
	selp.b32 	%r22, %r10, %r21, %p9;
	max.f32 	%f14, %f13, %f4;
	setp.eq.f32 	%p10, %f14, %f4;
	selp.b32 	%r23, %r11, %r22, %p10;
	max.f32 	%f15, %f14, %f6;
	setp.eq.f32 	%p11, %f15, %f6;
	selp.b32 	%r24, %r12, %r23, %p11;
	max.f32 	%f16, %f15, %f1;
	setp.eq.f32 	%p12, %f16, %f1;
	selp.b32 	%r25, %r9, %r24, %p12;
	max.f32 	%f17, %f16, %f2;
	setp.eq.f32 	%p13, %f17, %f2;
	selp.b32 	%r26, %r10, %r25, %p13;
	max.f32 	%f18, %f17, %f4;
	setp.eq.f32 	%p14, %f18, %f4;
	selp.b32 	%r27, %r11, %r26, %p14;
	max.f32 	%f19, %f18, %f6;
	setp.eq.f32 	%p15, %f19, %f6;
	selp.b32 	%r28, %r12, %r27, %p15;
	shl.b32 	%r29, %r1, 2;
	mov.u32 	%r30, _ZZ16block_max_kernelPfS_PiE2sp;
	add.s32 	%r2, %r30, %r29;
	st.shared.f32 	[%r2], %f19;
	mov.u32 	%r31, _ZZ16block_max_kernelPfS_PiE2si;
	add.s32 	%r3, %r31, %r29;
	st.shared.u32 	[%r3], %r28;
	bar.sync 	0;
	setp.gt.u32 	%p16, %r1, 511;
	@%p16 bra 	$L__BB5_3;
	ld.shared.f32 	%f20, [%r2];
	ld.shared.f32 	%f21, [%r2+2048];
	max.f32 	%f22, %f20, %f21;
	st.shared.f32 	[%r2], %f22;
	setp.neu.f32 	%p17, %f22, %f21;
	@%p17 bra 	$L__BB5_3;
	ld.shared.u32 	%r32, [%r3+2048];
	st.shared.u32 	[%r3], %r32;
$L__BB5_3:
	bar.sync 	0;
	setp.gt.u32 	%p18, %r1, 255;
	@%p18 bra 	$L__BB5_6;
	ld.shared.f32 	%f23, [%r2];
	ld.shared.f32 	%f24, [%r2+1024];
	max.f32 	%f25, %f23, %f24;
	st.shared.f32 	[%r2], %f25;
	setp.neu.f32 	%p19, %f25, %f24;
	@%p19 bra 	$L__BB5_6;
	ld.shared.u32 	%r33, [%r3+1024];
	st.shared.u32 	[%r3], %r33;
$L__BB5_6:
	bar.sync 	0;
	setp.gt.u32 	%p20, %r1, 127;
	@%p20 bra 	$L__BB5_9;
	ld.shared.f32 	%f26, [%r2];
	ld.shared.f32 	%f27, [%r2+512];
	max.f32 	%f28, %f26, %f27;
	st.shared.f32 	[%r2], %f28;
	setp.neu.f32 	%p21, %f28, %f27;
	@%p21 bra 	$L__BB5_9;
	ld.shared.u32 	%r34, [%r3+512];
	st.shared.u32 	[%r3], %r34;
$L__BB5_9:
	bar.sync 	0;
	setp.gt.u32 	%p22, %r1, 63;
	@%p22 bra 	$L__BB5_12;
	ld.shared.f32 	%f29, [%r2];
	ld.shared.f32 	%f30, [%r2+256];
	max.f32 	%f31, %f29, %f30;
	st.shared.f32 	[%r2], %f31;
	setp.neu.f32 	%p23, %f31, %f30;
	@%p23 bra 	$L__BB5_12;
	ld.shared.u32 	%r35, [%r3+256];
	st.shared.u32 	[%r3], %r35;
$L__BB5_12:
	bar.sync 	0;
	setp.gt.u32 	%p24, %r1, 31;
	@%p24 bra 	$L__BB5_27;
	ld.volatile.shared.f32 	%f32, [%r2];
	ld.volatile.shared.f32 	%f33, [%r2+128];
	max.f32 	%f34, %f32, %f33;
	st.volatile.shared.f32 	[%r2], %f34;
	ld.volatile.shared.f32 	%f35, [%r2];
	ld.volatile.shared.f32 	%f36, [%r2+128];
	setp.neu.f32 	%p25, %f35, %f36;
	@%p25 bra 	$L__BB5_15;
	ld.volatile.shared.u32 	%r36, [%r3+128];
	st.volatile.shared.u32 	[%r3], %r36;
$L__BB5_15:
	ld.volatile.shared.f32 	%f37, [%r2];
	ld.volatile.shared.f32 	%f38, [%r2+64];
	max.f32 	%f39, %f37, %f38;
	st.volatile.shared.f32 	[%r2], %f39;
	ld.volatile.shared.f32 	%f40, [%r2];
	ld.volatile.shared.f32 	%f41, [%r2+64];
	setp.neu.f32 	%p26, %f40, %f41;
	@%p26 bra 	$L__BB5_17;
	ld.volatile.shared.u32 	%r37, [%r3+64];
	st.volatile.shared.u32 	[%r3], %r37;
$L__BB5_17:
	ld.volatile.shared.f32 	%f42, [%r2];
	ld.volatile.shared.f32 	%f43, [%r2+32];
	max.f32 	%f44, %f42, %f43;
	st.volatile.shared.f32 	[%r2], %f44;
	ld.volatile.shared.f32 	%f45, [%r2];
	ld.volatile.shared.f32 	%f46, [%r2+32];
	setp.neu.f32 	%p27, %f45, %f46;
	@%p27 bra 	$L__BB5_19;
	ld.volatile.shared.u32 	%r38, [%r3+32];
	st.volatile.shared.u32 	[%r3], %r38;
$L__BB5_19:
	ld.volatile.shared.f32 	%f47, [%r2];
	ld.volatile.shared.f32 	%f48, [%r2+16];
	max.f32 	%f49, %f47, %f48;
	st.volatile.shared.f32 	[%r2], %f49;
	ld.volatile.shared.f32 	%f50, [%r2];
	ld.volatile.shared.f32 	%f51, [%r2+16];
	setp.neu.f32 	%p28, %f50, %f51;
	@%p28 bra 	$L__BB5_21;
	ld.volatile.shared.u32 	%r39, [%r3+16];
	st.volatile.shared.u32 	[%r3], %r39;
$L__BB5_21:
	ld.volatile.shared.f32 	%f52, [%r2];
	ld.volatile.shared.f32 	%f53, [%r2+8];
	max.f32 	%f54, %f52, %f53;
	st.volatile.shared.f32 	[%r2], %f54;
	ld.volatile.shared.f32 	%f55, [%r2];
	ld.volatile.shared.f32 	%f56, [%r2+8];
	setp.neu.f32 	%p29, %f55, %f56;
	@%p29 bra 	$L__BB5_23;
	ld.volatile.shared.u32 	%r40, [%r3+8];
	st.volatile.shared.u32 	[%r3], %r40;
$L__BB5_23:
	ld.volatile.shared.f32 	%f57, [%r2];
	ld.volatile.shared.f32 	%f58, [%r2+4];
	max.f32 	%f59, %f57, %f58;
	st.volatile.shared.f32 	[%r2], %f59;
	ld.volatile.shared.f32 	%f60, [%r2];
	ld.volatile.shared.f32 	%f61, [%r2+4];
	setp.neu.f32 	%p30, %f60, %f61;
	@%p30 bra 	$L__BB5_25;
	ld.volatile.shared.u32 	%r41, [%r3+4];
	st.volatile.shared.u32 	[%r3], %r41;
$L__BB5_25:
	setp.ne.s32 	%p31, %r1, 0;
	@%p31 bra 	$L__BB5_27;
	ld.volatile.shared.f32 	%f62, [_ZZ16block_max_kernelPfS_PiE2sp];
	cvta.to.global.u64 	%rd7, %rd1;
	st.global.f32 	[%rd7], %f62;
	ld.volatile.shared.u32 	%r42, [_ZZ16block_max_kernelPfS_PiE2si];
	cvta.to.global.u64 	%rd8, %rd2;
	st.global.u32 	[%rd8], %r42;
$L__BB5_27:
	ret;

}


// ===== COMPILED SASS (sm_100) =====

	.target	sm_100

	.elftype	@"ET_EXEC"


//--------------------- .note.nv.tkinfo           --------------------------
	.section	.note.nv.tkinfo,"",@"SHT_NOTE"
	.sectionflags	@"SHF_NOTE_NV_TKINFO"
	.tkinfo
        /*0018*/ 	.word	0x00000002
        /*0030*/ 	.string	""
        /*0030*/ 	.string	"ptxas"
        /*0030*/ 	.string	"Cuda compilation tools, release 13.0, V13.0.88"
        /*0030*/ 	.string	"Build cuda_13.0.r13.0/compiler.36424714_0"
        /*0030*/ 	.string	"-arch sm_100 -m 64 "



//--------------------- .note.nv.cuinfo           --------------------------
	.section	.note.nv.cuinfo,"",@"SHT_NOTE"
	.sectionflags	@"SHF_NOTE_NV_CUINFO"
        /*0018*/ 	.short	0x0002
        /*001a*/ 	.short	0x0064
        /*001c*/ 	.short	0x0082
	.zero		2


//--------------------- .nv.info                  --------------------------
	.section	.nv.info,"",@"SHT_CUDA_INFO"
	.align	4


	//----- nvinfo : EIATTR_REGCOUNT
	.align		4
        /*0000*/ 	.byte	0x04, 0x2f
        /*0002*/ 	.short	(.L_1 - .L_0)
	.align		4
.L_0:
        /*0004*/ 	.word	index@(_Z17simple_max_kernelPfS_Pi)
        /*0008*/ 	.word	0x0000001f


	//----- nvinfo : EIATTR_FRAME_SIZE
	.align		4
.L_1:
        /*000c*/ 	.byte	0x04, 0x11
        /*000e*/ 	.short	(.L_3 - .L_2)
	.align		4
.L_2:
        /*0010*/ 	.word	index@(_Z17simple_max_kernelPfS_Pi)
        /*0014*/ 	.word	0x00000000


	//----- nvinfo : EIATTR_REGCOUNT
	.align		4
.L_3:
        /*0018*/ 	.byte	0x04, 0x2f
        /*001a*/ 	.short	(.L_5 - .L_4)
	.align		4
.L_4:
        /*001c*/ 	.word	index@(_Z20my_reduction_kernel1PfS_Pii)
        /*0020*/ 	.word	0x00000020


	//----- nvinfo : EIATTR_FRAME_SIZE
	.align		4
.L_5:
        /*0024*/ 	.byte	0x04, 0x11
        /*0026*/ 	.short	(.L_7 - .L_6)
	.align		4
.L_6:
        /*0028*/ 	.word	index@(_Z20my_reduction_kernel1PfS_Pii)
        /*002c*/ 	.word	0x00000000


	//----- nvinfo : EIATTR_REGCOUNT
	.align		4
.L_7:
        /*0030*/ 	.byte	0x04, 0x2f
        /*0032*/ 	.short	(.L_9 - .L_8)
	.align		4
.L_8:
        /*0034*/ 	.word	index@(_Z20my_reduction_kernel2PfPiS_S0_i)
        /*0038*/ 	.word	0x0000000e


	//----- nvinfo : EIATTR_FRAME_SIZE
	.align		4
.L_9:
        /*003c*/ 	.byte	0x04, 0x11
        /*003e*/ 	.short	(.L_11 - .L_10)
	.align		4
.L_10:
        /*0040*/ 	.word	index@(_Z20my_reduction_kernel2PfPiS_S0_i)
        /*0044*/ 	.word	0x00000000


	//----- nvinfo : EIATTR_REGCOUNT
	.align		4
.L_11:
        /*0048*/ 	.byte	0x04, 0x2f
        /*004a*/ 	.short	(.L_13 - .L_12)
	.align		4
.L_12:
        /*004c*/ 	.word	index@(_Z7flambdaPfS_S_S_ii)
        /*0050*/ 	.word	0x00000016


	//----- nvinfo : EIATTR_FRAME_SIZE
	.align		4
.L_13:
        /*0054*/ 	.byte	0x04, 0x11
        /*0056*/ 	.short	(.L_15 - .L_14)
	.align		4
.L_14:
        /*0058*/ 	.word	index@($__internal_1_$__cuda_sm3x_div_rn_noftz_f32_slowpath)
        /*005c*/ 	.word	0x00000000


	//----- nvinfo : EIATTR_FRAME_SIZE
	.align		4
.L_15:
        /*0060*/ 	.byte	0x04, 0x11
        /*0062*/ 	.short	(.L_17 - .L_16)
	.align		4
.L_16:
        /*0064*/ 	.word	index@(_Z7flambdaPfS_S_S_ii)
        /*0068*/ 	.word	0x00000000


	//----- nvinfo : EIATTR_REGCOUNT
	.align		4
.L_17:
        /*006c*/ 	.byte	0x04, 0x2f
        /*006e*/ 	.short	(.L_19 - .L_18)
	.align		4
.L_18:
        /*0070*/ 	.word	index@(_Z12block_kernelPiS_PfS0_S0_S0_S0_S_)
        /*0074*/ 	.word	0x00000020


	//----- nvinfo : EIATTR_FRAME_SIZE
	.align		4
.L_19:
        /*0078*/ 	.byte	0x04, 0x11
        /*007a*/ 	.short	(.L_21 - .L_20)
	.align		4
.L_20:
        /*007c*/ 	.word	index@($__internal_0_$__cuda_sm3x_div_rn_noftz_f32_slowpath)
        /*0080*/ 	.word	0x00000000


	//----- nvinfo : EIATTR_FRAME_SIZE
	.align		4
.L_21:
        /*0084*/ 	.byte	0x04, 0x11
        /*0086*/ 	.short	(.L_23 - .L_22)
	.align		4
.L_22:
        /*0088*/ 	.word	index@(_Z12block_kernelPiS_PfS0_S0_S0_S0_S_)
        /*008c*/ 	.word	0x00000000


	//----- nvinfo : EIATTR_REGCOUNT
	.align		4
.L_23:
        /*0090*/ 	.byte	0x04, 0x2f
        /*0092*/ 	.short	(.L_25 - .L_24)
	.align		4
.L_24:
        /*0094*/ 	.word	index@(_Z16block_max_kernelPfS_Pi)
        /*0098*/ 	.word	0x00000016


	//----- nvinfo : EIATTR_FRAME_SIZE
	.align		4
.L_25:
        /*009c*/ 	.byte	0x04, 0x11
        /*009e*/ 	.short	(.L_27 - .L_26)
	.align		4
.L_26:
        /*00a0*/ 	.word	index@(_Z16block_max_kernelPfS_Pi)
        /*00a4*/ 	.word	0x00000000


	//----- nvinfo : EIATTR_MIN_STACK_SIZE
	.align		4
.L_27:
        /*00a8*/ 	.byte	0x04, 0x12
        /*00aa*/ 	.short	(.L_29 - .L_28)
	.align		4
.L_28:
        /*00ac*/ 	.word	index@(_Z16block_max_kernelPfS_Pi)
        /*00b0*/ 	.word	0x00000000


	//----- nvinfo : EIATTR_MIN_STACK_SIZE
	.align		4
.L_29:
        /*00b4*/ 	.byte	0x04, 0x12
        /*00b6*/ 	.short	(.L_31 - .L_30)
	.align		4
.L_30:
        /*00b8*/ 	.word	index@(_Z12block_kernelPiS_PfS0_S0_S0_S0_S_)
        /*00bc*/ 	.word	0x00000000


	//----- nvinfo : EIATTR_MIN_STACK_SIZE
	.align		4
.L_31:
        /*00c0*/ 	.byte	0x04, 0x12
        /*00c2*/ 	.short	(.L_33 - .L_32)
	.align		4
.L_32:
        /*00c4*/ 	.word	index@(_Z7flambdaPfS_S_S_ii)
        /*00c8*/ 	.word	0x00000000


	//----- nvinfo : EIATTR_MIN_STACK_SIZE
	.align		4
.L_33:
        /*00cc*/ 	.byte	0x04, 0x12
        /*00ce*/ 	.short	(.L_35 - .L_34)
	.align		4
.L_34:
        /*00d0*/ 	.word	index@(_Z20my_reduction_kernel2PfPiS_S0_i)
        /*00d4*/ 	.word	0x00000000


	//----- nvinfo : EIATTR_MIN_STACK_SIZE
	.align		4
.L_35:
        /*00d8*/ 	.byte	0x04, 0x12
        /*00da*/ 	.short	(.L_37 - .L_36)
	.align		4
.L_36:
        /*00dc*/ 	.word	index@(_Z20my_reduction_kernel1PfS_Pii)
        /*00e0*/ 	.word	0x00000000


	//----- nvinfo : EIATTR_MIN_STACK_SIZE
	.align		4
.L_37:
        /*00e4*/ 	.byte	0x04, 0x12
        /*00e6*/ 	.short	(.L_39 - .L_38)
	.align		4
.L_38:
        /*00e8*/ 	.word	index@(_Z17simple_max_kernelPfS_Pi)
        /*00ec*/ 	.word	0x00000000
.L_39:


//--------------------- .nv.compat                --------------------------
	.section	.nv.compat,"",@"SHT_CUDA_COMPAT_INFO"
	.align	4
        /*0000*/ 	.byte	0x02, 0x09, 0x00, 0x00, 0x02, 0x02, 0x01, 0x00, 0x02, 0x05, 0x05, 0x00, 0x03, 0x07, 0x01, 0x01
        /*0010*/ 	.byte	0x02, 0x03, 0x00, 0x00, 0x02, 0x06, 0x01, 0x00, 0x04, 0x0b, 0x08, 0x00, 0x01, 0x00, 0x00, 0x00
        /*0020*/ 	.byte	0x00, 0x00, 0x00, 0x00


//--------------------- .nv.info._Z16block_max_kernelPfS_Pi --------------------------
	.section	.nv.info._Z16block_max_kernelPfS_Pi,"",@"SHT_CUDA_INFO"
	.sectionflags	@""
	.align	4


	//----- nvinfo : EIATTR_CUDA_API_VERSION
	.align		4
        /*0000*/ 	.byte	0x04, 0x37
        /*0002*/ 	.short	(.L_41 - .L_40)
.L_40:
        /*0004*/ 	.word	0x00000082


	//----- nvinfo : EIATTR_KPARAM_INFO
	.align		4
.L_41:
        /*0008*/ 	.byte	0x04, 0x17
        /*000a*/ 	.short	(.L_43 - .L_42)
.L_42:
        /*000c*/ 	.word	0x00000000
        /*0010*/ 	.short	0x0002
        /*0012*/ 	.short	0x0010
        /*0014*/ 	.byte	0x00, 0xf5, 0x21, 0x00


	//----- nvinfo : EIATTR_KPARAM_INFO
	.align		4
.L_43:
        /*0018*/ 	.byte	0x04, 0x17
        /*001a*/ 	.short	(.L_45 - .L_44)
.L_44:
        /*001c*/ 	.word	0x00000000
        /*0020*/ 	.short	0x0001
        /*0022*/ 	.short	0x0008
        /*0024*/ 	.byte	0x00, 0xf5, 0x21, 0x00


	//----- nvinfo : EIATTR_KPARAM_INFO
	.align		4
.L_45:
        /*0028*/ 	.byte	0x04, 0x17
        /*002a*/ 	.short	(.L_47 - .L_46)
.L_46:
        /*002c*/ 	.word	0x00000000
        /*0030*/ 	.short	0x0000
        /*0032*/ 	.short	0x0000
        /*0034*/ 	.byte	0x00, 0xf5, 0x21, 0x00


	//----- nvinfo : EIATTR_SPARSE_MMA_MASK
	.align		4
.L_47:
        /*0038*/ 	.byte	0x03, 0x50
        /*003a*/ 	.short	0x0000


	//----- nvinfo : EIATTR_MAXREG_COUNT
	.align		4
        /*003c*/ 	.byte	0x03, 0x1b
        /*003e*/ 	.short	0x00ff


	//----- nvinfo : EIATTR_NUM_BARRIERS
	.align		4
        /*0040*/ 	.byte	0x02, 0x4c
        /*0042*/ 	.byte	0x01
	.zero		1


	//----- nvinfo : EIATTR_MERCURY_ISA_VERSION
	.align		4
        /*0044*/ 	.byte	0x03, 0x5f
        /*0046*/ 	.short	0x0101


	//----- nvinfo : EIATTR_VRC_CTA_INIT_COUNT
	.align		4
        /*0048*/ 	.byte	0x02, 0x4a
	.zero		1
	.zero		1


	//----- nvinfo : EIATTR_EXIT_INSTR_OFFSETS
	.align		4
        /*004c*/ 	.byte	0x04, 0x1c
        /*004e*/ 	.short	(.L_49 - .L_48)


	//   ....[0]....
.L_48:
        /*0050*/ 	.word	0x00000770


	//   ....[1]....
        /*0054*/ 	.word	0x00000af0


	//   ....[2]....
        /*0058*/ 	.word	0x00000b60


	//----- nvinfo : EIATTR_CRS_STACK_SIZE
	.align		4
.L_49:
        /*005c*/ 	.byte	0x04, 0x1e
        /*005e*/ 	.short	(.L_51 - .L_50)
.L_50:
        /*0060*/ 	.word	0x00000000


	//----- nvinfo : EIATTR_CBANK_PARAM_SIZE
	.align		4
.L_51:
        /*0064*/ 	.byte	0x03, 0x19
        /*0066*/ 	.short	0x0018


	//----- nvinfo : EIATTR_PARAM_CBANK
	.align		4
        /*0068*/ 	.byte	0x04, 0x0a
        /*006a*/ 	.short	(.L_53 - .L_52)
	.align		4
.L_52:
        /*006c*/ 	.word	index@(.nv.constant0._Z16block_max_kernelPfS_Pi)
        /*0070*/ 	.short	0x0380
        /*0072*/ 	.short	0x0018


	//----- nvinfo : EIATTR_SW_WAR
	.align		4
.L_53:
        /*0074*/ 	.byte	0x04, 0x36
        /*0076*/ 	.short	(.L_55 - .L_54)
.L_54:
        /*0078*/ 	.word	0x00000008
.L_55:


//--------------------- .nv.info._Z12block_kernelPiS_PfS0_S0_S0_S0_S_ --------------------------
	.section	.nv.info._Z12block_kernelPiS_PfS0_S0_S0_S0_S_,"",@"SHT_CUDA_INFO"
	.sectionflags	@""
	.align	4


	//----- nvinfo : EIATTR_CUDA_API_VERSION
	.align		4
        /*0000*/ 	.byte	0x04, 0x37
        /*0002*/ 	.short	(.L_57 - .L_56)
.L_56:
        /*0004*/ 	.word	0x00000082


	//----- nvinfo : EIATTR_KPARAM_INFO
	.align		4
.L_57:
        /*0008*/ 	.byte	0x04, 0x17
        /*000a*/ 	.short	(.L_59 - .L_58)
.L_58:
        /*000c*/ 	.word	0x00000000
        /*0010*/ 	.short	0x0007
        /*0012*/ 	.short	0x0038
        /*0014*/ 	.byte	0x00, 0xf5, 0x21, 0x00


	//----- nvinfo : EIATTR_KPARAM_INFO
	.align		4
.L_59:
        /*0018*/ 	.byte	0x04, 0x17
        /*001a*/ 	.short	(.L_61 - .L_60)
.L_60:
        /*001c*/ 	.word	0x00000000
        /*0020*/ 	.short	0x0006
        /*0022*/ 	.short	0x0030
        /*0024*/ 	.byte	0x00, 0xf5, 0x21, 0x00


	//----- nvinfo : EIATTR_KPARAM_INFO
	.align		4
.L_61:
        /*0028*/ 	.byte	0x04, 0x17
        /*002a*/ 	.short	(.L_63 - .L_62)
.L_62:
        /*002c*/ 	.word	0x00000000
        /*0030*/ 	.short	0x0005
        /*0032*/ 	.short	0x0028
        /*0034*/ 	.byte	0x00, 0xf5, 0x21, 0x00


	//----- nvinfo : EIATTR_KPARAM_INFO
	.align		4
.L_63:
        /*0038*/ 	.byte	0x04, 0x17
        /*003a*/ 	.short	(.L_65 - .L_64)
.L_64:
        /*003c*/ 	.word	0x00000000
        /*0040*/ 	.short	0x0004
        /*0042*/ 	.short	0x0020
        /*0044*/ 	.byte	0x00, 0xf5, 0x21, 0x00


	//----- nvinfo : EIATTR_KPARAM_INFO
	.align		4
.L_65:
        /*0048*/ 	.byte	0x04, 0x17
        /*004a*/ 	.short	(.L_67 - .L_66)
.L_66:
        /*004c*/ 	.word	0x00000000
        /*0050*/ 	.short	0x0003
        /*0052*/ 	.short	0x0018
        /*0054*/ 	.byte	0x00, 0xf5, 0x21, 0x00


	//----- nvinfo : EIATTR_KPARAM_INFO
	.align		4
.L_67:
        /*0058*/ 	.byte	0x04, 0x17
        /*005a*/ 	.short	(.L_69 - .L_68)
.L_68:
        /*005c*/ 	.word	0x00000000
        /*0060*/ 	.short	0x0002
        /*0062*/ 	.short	0x0010
        /*0064*/ 	.byte	0x00, 0xf5, 0x21, 0x00


	//----- nvinfo : EIATTR_KPARAM_INFO
	.align		4
.L_69:
        /*0068*/ 	.byte	0x04, 0x17
        /*006a*/ 	.short	(.L_71 - .L_70)
.L_70:
        /*006c*/ 	.word	0x00000000
        /*0070*/ 	.short	0x0001
        /*0072*/ 	.short	0x0008
        /*0074*/ 	.byte	0x00, 0xf5, 0x21, 0x00


	//----- nvinfo : EIATTR_KPARAM_INFO
	.align		4
.L_71:
        /*0078*/ 	.byte	0x04, 0x17
        /*007a*/ 	.short	(.L_73 - .L_72)
.L_72:
        /*007c*/ 	.word	0x00000000
        /*0080*/ 	.short	0x0000
        /*0082*/ 	.short	0x0000
        /*0084*/ 	.byte	0x00, 0xf5, 0x21, 0x00


	//----- nvinfo : EIATTR_SPARSE_MMA_MASK
	.align		4
.L_73:
        /*0088*/ 	.byte	0x03, 0x50
        /*008a*/ 	.short	0x0000


	//----- nvinfo : EIATTR_MAXREG_COUNT
	.align		4
        /*008c*/ 	.byte	0x03, 0x1b
        /*008e*/ 	.short	0x00ff


	//----- nvinfo : EIATTR_NUM_BARRIERS
	.align		4
        /*0090*/ 	.byte	0x02, 0x4c
        /*0092*/ 	.byte	0x01
	.zero		1


	//----- nvinfo : EIATTR_MERCURY_ISA_VERSION
	.align		4
        /*0094*/ 	.byte	0x03, 0x5f
        /*0096*/ 	.short	0x0101


	//----- nvinfo : EIATTR_VRC_CTA_INIT_COUNT
	.align		4
        /*0098*/ 	.byte	0x02, 0x4a
	.zero		1
	.zero		1


	//----- nvinfo : EIATTR_EXIT_INSTR_OFFSETS
	.align		4
        /*009c*/ 	.byte	0x04, 0x1c
        /*009e*/ 	.short	(.L_75 - .L_74)


	//   ....[0]....
.L_74:
        /*00a0*/ 	.word	0x00000ed0


	//   ....[1]....
        /*00a4*/ 	.word	0x00001250


	//   ....[2]....
        /*00a8*/ 	.word	0x000012e0


	//----- nvinfo : EIATTR_CRS_STACK_SIZE
	.align		4
.L_75:
        /*00ac*/ 	.byte	0x04, 0x1e
        /*00ae*/ 	.short	(.L_77 - .L_76)
.L_76:
        /*00b0*/ 	.word	0x00000000


	//----- nvinfo : EIATTR_CBANK_PARAM_SIZE
	.align		4
.L_77:
        /*00b4*/ 	.byte	0x03, 0x19
        /*00b6*/ 	.short	0x0040


	//----- nvinfo : EIATTR_PARAM_CBANK
	.align		4
        /*00b8*/ 	.byte	0x04, 0x0a
        /*00ba*/ 	.short	(.L_79 - .L_78)
	.align		4
.L_78:
        /*00bc*/ 	.word	index@(.nv.constant0._Z12block_kernelPiS_PfS0_S0_S0_S0_S_)
        /*00c0*/ 	.short	0x0380
        /*00c2*/ 	.short	0x0040


	//----- nvinfo : EIATTR_SW_WAR
	.align		4
.L_79:
        /*00c4*/ 	.byte	0x04, 0x36
        /*00c6*/ 	.short	(.L_81 - .L_80)
.L_80:
        /*00c8*/ 	.word	0x00000008
.L_81:


//--------------------- .nv.info._Z7flambdaPfS_S_S_ii --------------------------
	.section	.nv.info._Z7flambdaPfS_S_S_ii,"",@"SHT_CUDA_INFO"
	.sectionflags	@""
	.align	4


	//----- nvinfo : EIATTR_CUDA_API_VERSION
	.align		4
        /*0000*/ 	.byte	0x04, 0x37
        /*0002*/ 	.short	(.L_83 - .L_82)
.L_82:
        /*0004*/ 	.word	0x00000082


	//----- nvinfo : EIATTR_KPARAM_INFO
	.align		4
.L_83:
        /*0008*/ 	.byte	0x04, 0x17
        /*000a*/ 	.short	(.L_85 - .L_84)
.L_84:
        /*000c*/ 	.word	0x00000000
        /*0010*/ 	.short	0x0005
        /*0012*/ 	.short	0x0024
        /*0014*/ 	.byte	0x00, 0xf0, 0x11, 0x00


	//----- nvinfo : EIATTR_KPARAM_INFO
	.align		4
.L_85:
        /*0018*/ 	.byte	0x04, 0x17
        /*001a*/ 	.short	(.L_87 - .L_86)
.L_86:
        /*001c*/ 	.word	0x00000000
        /*0020*/ 	.short	0x0004
        /*0022*/ 	.short	0x0020
        /*0024*/ 	.byte	0x00, 0xf0, 0x11, 0x00


	//----- nvinfo : EIATTR_KPARAM_INFO
	.align		4
.L_87:
        /*0028*/ 	.byte	0x04, 0x17
        /*002a*/ 	.short	(.L_89 - .L_88)
.L_88:
        /*002c*/ 	.word	0x00000000
        /*0030*/ 	.short	0x0003
        /*0032*/ 	.short	0x0018
        /*0034*/ 	.byte	0x00, 0xf5, 0x21, 0x00


	//----- nvinfo : EIATTR_KPARAM_INFO
	.align		4
.L_89:
        /*0038*/ 	.byte	0x04, 0x17
        /*003a*/ 	.short	(.L_91 - .L_90)
.L_90:
        /*003c*/ 	.word	0x00000000
        /*0040*/ 	.short	0x0002
        /*0042*/ 	.short	0x0010
        /*0044*/ 	.byte	0x00, 0xf5, 0x21, 0x00


	//----- nvinfo : EIATTR_KPARAM_INFO
	.align		4
.L_91:
        /*0048*/ 	.byte	0x04, 0x17
        /*004a*/ 	.short	(.L_93 - .L_92)
.L_92:
        /*004c*/ 	.word	0x00000000
        /*0050*/ 	.short	0x0001
        /*0052*/ 	.short	0x0008
        /*0054*/ 	.byte	0x00, 0xf5, 0x21, 0x00


	//----- nvinfo : EIATTR_KPARAM_INFO
	.align		4
.L_93:
        /*0058*/ 	.byte	0x04, 0x17
        /*005a*/ 	.short	(.L_95 - .L_94)
.L_94:
        /*005c*/ 	.word	0x00000000
        /*0060*/ 	.short	0x0000
        /*0062*/ 	.short	0x0000
        /*0064*/ 	.byte	0x00, 0xf5, 0x21, 0x00


	//----- nvinfo : EIATTR_SPARSE_MMA_MASK
	.align		4
.L_95:
        /*0068*/ 	.byte	0x03, 0x50
        /*006a*/ 	.short	0x0000


	//----- nvinfo : EIATTR_MAXREG_COUNT
	.align		4
        /*006c*/ 	.byte	0x03, 0x1b
        /*006e*/ 	.short	0x00ff


	//----- nvinfo : EIATTR_MERCURY_ISA_VERSION
	.align		4
        /*0070*/ 	.byte	0x03, 0x5f
        /*0072*/ 	.short	0x0101


	//----- nvinfo : EIATTR_VRC_CTA_INIT_COUNT
	.align		4
        /*0074*/ 	.byte	0x02, 0x4a
	.zero		1
	.zero		1


	//----- nvinfo : EIATTR_EXIT_INSTR_OFFSETS
	.align		4
        /*0078*/ 	.byte	0x04, 0x1c
        /*007a*/ 	.short	(.L_97 - .L_96)


	//   ....[0]....
.L_96:
        /*007c*/ 	.word	0x000002f0


	//----- nvinfo : EIATTR_CRS_STACK_SIZE
	.align		4
.L_97:
        /*0080*/ 	.byte	0x04, 0x1e
        /*0082*/ 	.short	(.L_99 - .L_98)
.L_98:
        /*0084*/ 	.word	0x00000000


	//----- nvinfo : EIATTR_CBANK_PARAM_SIZE
	.align		4
.L_99:
        /*0088*/ 	.byte	0x03, 0x19
        /*008a*/ 	.short	0x0028


	//----- nvinfo : EIATTR_PARAM_CBANK
	.align		4
        /*008c*/ 	.byte	0x04, 0x0a
        /*008e*/ 	.short	(.L_101 - .L_100)
	.align		4
.L_100:
        /*0090*/ 	.word	index@(.nv.constant0._Z7flambdaPfS_S_S_ii)
        /*0094*/ 	.short	0x0380
        /*0096*/ 	.short	0x0028


	//----- nvinfo : EIATTR_SW_WAR
	.align		4
.L_101:
        /*0098*/ 	.byte	0x04, 0x36
        /*009a*/ 	.short	(.L_103 - .L_102)
.L_102:
        /*009c*/ 	.word	0x00000008
.L_103:


//--------------------- .nv.info._Z20my_reduction_kernel2PfPiS_S0_i --------------------------
	.section	.nv.info._Z20my_reduction_kernel2PfPiS_S0_i,"",@"SHT_CUDA_INFO"
	.sectionflags	@""
	.align	4


	//----- nvinfo : EIATTR_CUDA_API_VERSION
	.align		4
        /*0000*/ 	.byte	0x04, 0x37
        /*0002*/ 	.short	(.L_105 - .L_104)
.L_104:
        /*0004*/ 	.word	0x00000082


	//----- nvinfo : EIATTR_KPARAM_INFO
	.align		4
.L_105:
        /*0008*/ 	.byte	0x04, 0x17
        /*000a*/ 	.short	(.L_107 - .L_106)
.L_106:
        /*000c*/ 	.word	0x00000000
        /*0010*/ 	.short	0x0004
        /*0012*/ 	.short	0x0020
        /*0014*/ 	.byte	0x00, 0xf0, 0x11, 0x00


	//----- nvinfo : EIATTR_KPARAM_INFO
	.align		4
.L_107:
        /*0018*/ 	.byte	0x04, 0x17
        /*001a*/ 	.short	(.L_109 - .L_108)
.L_108:
        /*001c*/ 	.word	0x00000000
        /*0020*/ 	.short	0x0003
        /*0022*/ 	.short	0x0018
        /*0024*/ 	.byte	0x00, 0xf5, 0x21, 0x00


	//----- nvinfo : EIATTR_KPARAM_INFO
	.align		4
.L_109:
        /*0028*/ 	.byte	0x04, 0x17
        /*002a*/ 	.short	(.L_111 - .L_110)
.L_110:
        /*002c*/ 	.word	0x00000000
        /*0030*/ 	.short	0x0002
        /*0032*/ 	.short	0x0010
        /*0034*/ 	.byte	0x00, 0xf5, 0x21, 0x00


	//----- nvinfo : EIATTR_KPARAM_INFO
	.align		4
.L_111:
        /*0038*/ 	.byte	0x04, 0x17
        /*003a*/ 	.short	(.L_113 - .L_112)
.L_112:
        /*003c*/ 	.word	0x00000000
        /*0040*/ 	.short	0x0001
        /*0042*/ 	.short	0x0008
        /*0044*/ 	.byte	0x00, 0xf5, 0x21, 0x00


	//----- nvinfo : EIATTR_KPARAM_INFO
	.align		4
.L_113:
        /*0048*/ 	.byte	0x04, 0x17
        /*004a*/ 	.short	(.L_115 - .L_114)
.L_114:
        /*004c*/ 	.word	0x00000000
        /*0050*/ 	.short	0x0000
        /*0052*/ 	.short	0x0000
        /*0054*/ 	.byte	0x00, 0xf5, 0x21, 0x00


	//----- nvinfo : EIATTR_SPARSE_MMA_MASK
	.align		4
.L_115:
        /*0058*/ 	.byte	0x03, 0x50
        /*005a*/ 	.short	0x0000


	//----- nvinfo : EIATTR_MAXREG_COUNT
	.align		4
        /*005c*/ 	.byte	0x03, 0x1b
        /*005e*/ 	.short	0x00ff


	//----- nvinfo : EIATTR_MERCURY_ISA_VERSION
	.align		4
        /*0060*/ 	.byte	0x03, 0x5f
        /*0062*/ 	.short	0x0101


	//----- nvinfo : EIATTR_VRC_CTA_INIT_COUNT
	.align		4
        /*0064*/ 	.byte	0x02, 0x4a
	.zero		1
	.zero		1


	//----- nvinfo : EIATTR_EXIT_INSTR_OFFSETS
	.align		4
        /*0068*/ 	.byte	0x04, 0x1c
        /*006a*/ 	.short	(.L_117 - .L_116)


	//   ....[0]....
.L_116:
        /*006c*/ 	.word	0x00000c60


	//----- nvinfo : EIATTR_CBANK_PARAM_SIZE
	.align		4
.L_117:
        /*0070*/ 	.byte	0x03, 0x19
        /*0072*/ 	.short	0x0024


	//----- nvinfo : EIATTR_PARAM_CBANK
	.align		4
        /*0074*/ 	.byte	0x04, 0x0a
        /*0076*/ 	.short	(.L_119 - .L_118)
	.align		4
.L_118:
        /*0078*/ 	.word	index@(.nv.constant0._Z20my_reduction_kernel2PfPiS_S0_i)
        /*007c*/ 	.short	0x0380
        /*007e*/ 	.short	0x0024


	//----- nvinfo : EIATTR_SW_WAR
	.align		4
.L_119:
        /*0080*/ 	.byte	0x04, 0x36
        /*0082*/ 	.short	(.L_121 - .L_120)
.L_120:
        /*0084*/ 	.word	0x00000008
.L_121:


//--------------------- .nv.info._Z20my_reduction_kernel1PfS_Pii --------------------------
	.section	.nv.info._Z20my_reduction_kernel1PfS_Pii,"",@"SHT_CUDA_INFO"
	.sectionflags	@""
	.align	4


	//----- nvinfo : EIATTR_CUDA_API_VERSION
	.align		4
        /*0000*/ 	.byte	0x04, 0x37
        /*0002*/ 	.short	(.L_123 - .L_122)
.L_122:
        /*0004*/ 	.word	0x00000082


	//----- nvinfo : EIATTR_KPARAM_INFO
	.align		4
.L_123:
        /*0008*/ 	.byte	0x04, 0x17
        /*000a*/ 	.short	(.L_125 - .L_124)
.L_124:
        /*000c*/ 	.word	0x00000000
        /*0010*/ 	.short	0x0003
        /*0012*/ 	.short	0x0018
        /*0014*/ 	.byte	0x00, 0xf0, 0x11, 0x00


	//----- nvinfo : EIATTR_KPARAM_INFO
	.align		4
.L_125:
        /*0018*/ 	.byte	0x04, 0x17
        /*001a*/ 	.short	(.L_127 - .L_126)
.L_126:
        /*001c*/ 	.word	0x00000000
        /*0020*/ 	.short	0x0002
        /*0022*/ 	.short	0x0010
        /*0024*/ 	.byte	0x00, 0xf5, 0x21, 0x00


	//----- nvinfo : EIATTR_KPARAM_INFO
	.align		4
.L_127:
        /*0028*/ 	.byte	0x04, 0x17
        /*002a*/ 	.short	(.L_129 - .L_128)
.L_128:
        /*002c*/ 	.word	0x00000000
        /*0030*/ 	.short	0x0001
        /*0032*/ 	.short	0x0008
        /*0034*/ 	.byte	0x00, 0xf5, 0x21, 0x00


	//----- nvinfo : EIATTR_KPARAM_INFO
	.align		4
.L_129:
        /*0038*/ 	.byte	0x04, 0x17
        /*003a*/ 	.short	(.L_131 - .L_130)
.L_130:
        /*003c*/ 	.word	0x00000000
        /*0040*/ 	.short	0x0000
        /*0042*/ 	.short	0x0000
        /*0044*/ 	.byte	0x00, 0xf5, 0x21, 0x00


	//----- nvinfo : EIATTR_SPARSE_MMA_MASK
	.align		4
.L_131:
        /*0048*/ 	.byte	0x03, 0x50
        /*004a*/ 	.short	0x0000


	//----- nvinfo : EIATTR_MAXREG_COUNT
	.align		4
        /*004c*/ 	.byte	0x03, 0x1b
        /*004e*/ 	.short	0x00ff


	//----- nvinfo : EIATTR_MERCURY_ISA_VERSION
	.align		4
        /*0050*/ 	.byte	0x03, 0x5f
        /*0052*/ 	.short	0x0101


	//----- nvinfo : EIATTR_VRC_CTA_INIT_COUNT
	.align		4
        /*0054*/ 	.byte	0x02, 0x4a
	.zero		1
	.zero		1


	//----- nvinfo : EIATTR_EXIT_INSTR_OFFSETS
	.align		4
        /*0058*/ 	.byte	0x04, 0x1c
        /*005a*/ 	.short	(.L_133 - .L_132)


	//   ....[0]....
.L_132:
        /*005c*/ 	.word	0x00000e90


	//----- nvinfo : EIATTR_CBANK_PARAM_SIZE
	.align		4
.L_133:
        /*0060*/ 	.byte	0x03, 0x19
        /*0062*/ 	.short	0x001c


	//----- nvinfo : EIATTR_PARAM_CBANK
	.align		4
        /*0064*/ 	.byte	0x04, 0x0a
        /*0066*/ 	.short	(.L_135 - .L_134)
	.align		4
.L_134:
        /*0068*/ 	.word	index@(.nv.constant0._Z20my_reduction_kernel1PfS_Pii)
        /*006c*/ 	.short	0x0380
        /*006e*/ 	.short	0x001c


	//----- nvinfo : EIATTR_SW_WAR
	.align		4
.L_135:
        /*0070*/ 	.byte	0x04, 0x36
        /*0072*/ 	.short	(.L_137 - .L_136)
.L_136:
        /*0074*/ 	.word	0x00000008
.L_137:


//--------------------- .nv.info._Z17simple_max_kernelPfS_Pi --------------------------
	.section	.nv.info._Z17simple_max_kernelPfS_Pi,"",@"SHT_CUDA_INFO"
	.sectionflags	@""
	.align	4


	//----- nvinfo : EIATTR_CUDA_API_VERSION
	.align		4
        /*0000*/ 	.byte	0x04, 0x37
        /*0002*/ 	.short	(.L_139 - .L_138)
.L_138:
        /*0004*/ 	.word	0x00000082


	//----- nvinfo : EIATTR_KPARAM_INFO
	.align		4
.L_139:
        /*0008*/ 	.byte	0x04, 0x17
        /*000a*/ 	.short	(.L_141 - .L_140)
.L_140:
        /*000c*/ 	.word	0x00000000
        /*0010*/ 	.short	0x0002
        /*0012*/ 	.short	0x0010
        /*0014*/ 	.byte	0x00, 0xf5, 0x21, 0x00


	//----- nvinfo : EIATTR_KPARAM_INFO
	.align		4
.L_141:
        /*0018*/ 	.byte	0x04, 0x17
        /*001a*/ 	.short	(.L_143 - .L_142)
.L_142:
        /*001c*/ 	.word	0x00000000
        /*0020*/ 	.short	0x0001
        /*0022*/ 	.short	0x0008
        /*0024*/ 	.byte	0x00, 0xf5, 0x21, 0x00


	//----- nvinfo : EIATTR_KPARAM_INFO
	.align		4
.L_143:
        /*0028*/ 	.byte	0x04, 0x17
        /*002a*/ 	.short	(.L_145 - .L_144)
.L_144:
        /*002c*/ 	.word	0x00000000
        /*0030*/ 	.short	0x0000
        /*0032*/ 	.short	0x0000
        /*0034*/ 	.byte	0x00, 0xf5, 0x21, 0x00


	//----- nvinfo : EIATTR_SPARSE_MMA_MASK
	.align		4
.L_145:
        /*0038*/ 	.byte	0x03, 0x50
        /*003a*/ 	.short	0x0000


	//----- nvinfo : EIATTR_MAXREG_COUNT
	.align		4
        /*003c*/ 	.byte	0x03, 0x1b
        /*003e*/ 	.short	0x00ff


	//----- nvinfo : EIATTR_MERCURY_ISA_VERSION
	.align		4
        /*0040*/ 	.byte	0x03, 0x5f
        /*0042*/ 	.short	0x0101


	//----- nvinfo : EIATTR_VRC_CTA_INIT_COUNT
	.align		4
        /*0044*/ 	.byte	0x02, 0x4a
	.zero		1
	.zero		1


	//----- nvinfo : EIATTR_EXIT_INSTR_OFFSETS
	.align		4
        /*0048*/ 	.byte	0x04, 0x1c
        /*004a*/ 	.short	(.L_147 - .L_146)


	//   ....[0]....
.L_146:
        /*004c*/ 	.word	0x00000540


	//----- nvinfo : EIATTR_CBANK_PARAM_SIZE
	.align		4
.L_147:
        /*0050*/ 	.byte	0x03, 0x19
        /*0052*/ 	.short	0x0018


	//----- nvinfo : EIATTR_PARAM_CBANK
	.align		4
        /*0054*/ 	.byte	0x04, 0x0a
        /*0056*/ 	.short	(.L_149 - .L_148)
	.align		4
.L_148:
        /*0058*/ 	.word	index@(.nv.constant0._Z17simple_max_kernelPfS_Pi)
        /*005c*/ 	.short	0x0380
        /*005e*/ 	.short	0x0018


	//----- nvinfo : EIATTR_SW_WAR
	.align		4
.L_149:
        /*0060*/ 	.byte	0x04, 0x36
        /*0062*/ 	.short	(.L_151 - .L_150)
.L_150:
        /*0064*/ 	.word	0x00000008
.L_151:


//--------------------- .nv.callgraph             --------------------------
	.section	.nv.callgraph,"",@"SHT_CUDA_CALLGRAPH"
	.align	4
	.sectionentsize	8
	.align		4
        /*0000*/ 	.word	0x00000000
	.align		4
        /*0004*/ 	.word	0xffffffff
	.align		4
        /*0008*/ 	.word	0x00000000
	.align		4
        /*000c*/ 	.word	0xfffffffe
	.align		4
        /*0010*/ 	.word	0x00000000
	.align		4
        /*0014*/ 	.word	0xfffffffd
	.align		4
        /*0018*/ 	.word	0x00000000
	.align		4
        /*001c*/ 	.word	0xfffffffc


//--------------------- .text._Z16block_max_kernelPfS_Pi --------------------------
	.section	.text._Z16block_max_kernelPfS_Pi,"ax",@progbits
	.align	128
        .global         _Z16block_max_kernelPfS_Pi
        .type           _Z16block_max_kernelPfS_Pi,@function
        .size           _Z16block_max_kernelPfS_Pi,(.L_x_69 - _Z16block_max_kernelPfS_Pi)
        .other          _Z16block_max_kernelPfS_Pi,@"STO_CUDA_ENTRY STV_DEFAULT"
_Z16block_max_kernelPfS_Pi:
.text._Z16block_max_kernelPfS_Pi:
[----:B------:R-:W-:Y:S01]  /*0000*/  LDC R1, c[0x0][0x37c] ;  /* 0x0000df00ff017b82 */ /* 0x000fe20000000800 */
[----:B------:R-:W0:Y:S07]  /*0010*/  S2R R3, SR_TID.X ;  /* 0x0000000000037919 */ /* 0x000e2e0000002100 */
[----:B------:R-:W1:Y:S01]  /*0020*/  LDC.64 R12, c[0x0][0x380] ;  /* 0x0000e000ff0c7b82 */ /* 0x000e620000000a00 */
[----:B------:R-:W2:Y:S01]  /*0030*/  LDCU.64 UR8, c[0x0][0x358] ;  /* 0x00006b00ff0877ac */ /* 0x000ea20008000a00 */
[----:B------:R-:W0:Y:S02]  /*0040*/  S2R R2, SR_TID.Y ;  /* 0x0000000000027919 */ /* 0x000e240000002200 */
[----:B0-----:R-:W-:-:S04]  /*0050*/  IMAD R0, R2, 0x80, R3 ;  /* 0x0000008002007824 */ /* 0x001fc800078e0203 */
[----:B------:R-:W-:-:S04]  /*0060*/  IMAD.SHL.U32 R0, R0, 0x4, RZ ;  /* 0x0000000400007824 */ /* 0x000fc800078e00ff */
[----:B-1----:R-:W-:-:S05]  /*0070*/  IMAD.WIDE.U32 R12, R0, 0x4, R12 ;  /* 0x00000004000c7825 */ /* 0x002fca00078e000c */
[----:B--2---:R-:W2:Y:S04]  /*0080*/  LDG.E R5, desc[UR8][R12.64+0x204] ;  /* 0x000204080c057981 */ /* 0x004ea8000c1e1900 */
[----:B------:R-:W3:Y:S04]  /*0090*/  LDG.E R6, desc[UR8][R12.64+0x408] ;  /* 0x000408080c067981 */ /* 0x000ee8000c1e1900 */
[----:B------:R-:W4:Y:S04]  /*00a0*/  LDG.E R4, desc[UR8][R12.64+0x60c] ;  /* 0x00060c080c047981 */ /* 0x000f28000c1e1900 */
[----:B------:R-:W5:Y:S01]  /*00b0*/  LDG.E R10, desc[UR8][R12.64] ;  /* 0x000000080c0a7981 */ /* 0x000f62000c1e1900 */
[----:B------:R-:W-:Y:S01]  /*00c0*/  VIADD R9, R0, 0x81 ;  /* 0x0000008100097836 */ /* 0x000fe20000000000 */
[----:B------:R-:W0:Y:S01]  /*00d0*/  S2UR UR6, SR_CgaCtaId ;  /* 0x00000000000679c3 */ /* 0x000e220000008800 */
[----:B------:R-:W-:Y:S01]  /*00e0*/  UMOV UR4, 0x400 ;  /* 0x0000040000047882 */ /* 0x000fe20000000000 */
[----:B------:R-:W-:Y:S01]  /*00f0*/  IMAD R2, R2, 0x20, R3 ;  /* 0x0000002002027824 */ /* 0x000fe200078e0203 */
[----:B------:R-:W-:Y:S01]  /*0100*/  UIADD3 UR5, UPT, UPT, UR4, 0x1000, URZ ;  /* 0x0000100004057890 */ /* 0x000fe2000fffe0ff */
[----:B------:R-:W-:Y:S03]  /*0110*/  BSSY.RECONVERGENT B0, `(.L_x_0) ;  /* 0x0000043000007945 */ /* 0x000fe60003800200 */
[----:B------:R-:W-:Y:S01]  /*0120*/  ISETP.GT.U32.AND P4, PT, R2, 0x1ff, PT ;  /* 0x000001ff0200780c */ /* 0x000fe20003f84070 */
[----:B0-----:R-:W-:-:S02]  /*0130*/  ULEA UR4, UR6, UR4, 0x18 ;  /* 0x0000000406047291 */ /* 0x001fc4000f8ec0ff */
[----:B------:R-:W-:-:S04]  /*0140*/  ULEA UR5, UR6, UR5, 0x18 ;  /* 0x0000000506057291 */ /* 0x000fc8000f8ec0ff */
[----:B------:R-:W-:Y:S02]  /*0150*/  LEA R3, R2, UR4, 0x2 ;  /* 0x0000000402037c11 */ /* 0x000fe4000f8e10ff */
[----:B--2---:R-:W-:-:S04]  /*0160*/  FMNMX R7, RZ, R5, !PT ;  /* 0x00000005ff077209 */ /* 0x004fc80007800000 */
[C---:B---3--:R-:W-:Y:S02]  /*0170*/  FMNMX R11, R7.reuse, R6, !PT ;  /* 0x00000006070b7209 */ /* 0x048fe40007800000 */
[----:B------:R-:W-:Y:S01]  /*0180*/  FSETP.NEU.AND P0, PT, R7, R5, PT ;  /* 0x000000050700720b */ /* 0x000fe20003f0d000 */
[----:B------:R-:W-:Y:S01]  /*0190*/  VIADD R7, R0, 0x102 ;  /* 0x0000010200077836 */ /* 0x000fe20000000000 */
[C---:B----4-:R-:W-:Y:S02]  /*01a0*/  FMNMX R15, R11.reuse, R4, !PT ;  /* 0x000000040b0f7209 */ /* 0x050fe40007800000 */
[----:B------:R-:W-:Y:S01]  /*01b0*/  FSETP.NEU.AND P1, PT, R11, R6, PT ;  /* 0x000000060b00720b */ /* 0x000fe20003f2d000 */
[----:B-----5:R-:W0:Y:S01]  /*01c0*/  F2I.TRUNC.NTZ R8, R10 ;  /* 0x0000000a00087305 */ /* 0x020e22000020f100 */
[----:B------:R-:W-:-:S04]  /*01d0*/  FMNMX R14, R10, R15, !PT ;  /* 0x0000000f0a0e7209 */ /* 0x000fc80007800000 */
[----:B------:R-:W-:-:S04]  /*01e0*/  FMNMX R16, R5, R14, !PT ;  /* 0x0000000e05107209 */ /* 0x000fc80007800000 */
[----:B------:R-:W-:-:S04]  /*01f0*/  FMNMX R17, R6, R16, !PT ;  /* 0x0000001006117209 */ /* 0x000fc80007800000 */
[----:B------:R-:W-:Y:S02]  /*0200*/  FMNMX R13, R4, R17, !PT ;  /* 0x00000011040d7209 */ /* 0x000fe40007800000 */
[----:B0-----:R-:W-:Y:S01]  /*0210*/  SEL R12, R9, R8, !P0 ;  /* 0x00000008090c7207 */ /* 0x001fe20004000000 */
[----:B------:R-:W-:Y:S01]  /*0220*/  VIADD R8, R0, 0x183 ;  /* 0x0000018300087836 */ /* 0x000fe20000000000 */
[----:B------:R-:W-:Y:S02]  /*0230*/  FSETP.NEU.AND P0, PT, R15, R4, PT ;  /* 0x000000040f00720b */ /* 0x000fe40003f0d000 */
[----:B------:R-:W-:Y:S02]  /*0240*/  FMNMX R15, R10, R13, !PT ;  /* 0x0000000d0a0f7209 */ /* 0x000fe40007800000 */
[----:B------:R-:W-:Y:S02]  /*0250*/  SEL R11, R7, R12, !P1 ;  /* 0x0000000c070b7207 */ /* 0x000fe40004800000 */
[----:B------:R-:W-:-:S02]  /*0260*/  FSETP.NEU.AND P1, PT, R14, R10, PT ;  /* 0x0000000a0e00720b */ /* 0x000fc40003f2d000 */
[----:B------:R-:W-:Y:S02]  /*0270*/  FMNMX R14, R5, R15, !PT ;  /* 0x0000000f050e7209 */ /* 0x000fe40007800000 */
[----:B------:R-:W-:Y:S02]  /*0280*/  SEL R11, R8, R11, !P0 ;  /* 0x0000000b080b7207 */ /* 0x000fe40004000000 */
[----:B------:R-:W-:Y:S02]  /*0290*/  FMNMX R19, R6, R14, !PT ;  /* 0x0000000e06137209 */ /* 0x000fe40007800000 */
[----:B------:R-:W-:Y:S02]  /*02a0*/  FSETP.NEU.AND P0, PT, R16, R5, PT ;  /* 0x000000051000720b */ /* 0x000fe40003f0d000 */
[----:B------:R-:W-:Y:S02]  /*02b0*/  SEL R12, R0, R11, !P1 ;  /* 0x0000000b000c7207 */ /* 0x000fe40004800000 */
[----:B------:R-:W-:-:S02]  /*02c0*/  FSETP.NEU.AND P1, PT, R17, R6, PT ;  /* 0x000000061100720b */ /* 0x000fc40003f2d000 */
[----:B------:R-:W-:Y:S02]  /*02d0*/  FMNMX R17, R4, R19, !PT ;  /* 0x0000001304117209 */ /* 0x000fe40007800000 */
[----:B------:R-:W-:Y:S02]  /*02e0*/  SEL R12, R9, R12, !P0 ;  /* 0x0000000c090c7207 */ /* 0x000fe40004000000 */
[----:B------:R-:W-:Y:S02]  /*02f0*/  FSETP.NEU.AND P2, PT, R13, R4, PT ;  /* 0x000000040d00720b */ /* 0x000fe40003f4d000 */
[----:B------:R-:W-:Y:S02]  /*0300*/  FMNMX R13, R10, R17, !PT ;  /* 0x000000110a0d7209 */ /* 0x000fe40007800000 */
[----:B------:R-:W-:Y:S02]  /*0310*/  SEL R11, R7, R12, !P1 ;  /* 0x0000000c070b7207 */ /* 0x000fe40004800000 */
[----:B------:R-:W-:-:S02]  /*0320*/  FMNMX R12, R5, R13, !PT ;  /* 0x0000000d050c7209 */ /* 0x000fc40007800000 */
[-C--:B------:R-:W-:Y:S02]  /*0330*/  FSETP.NEU.AND P3, PT, R15, R10.reuse, PT ;  /* 0x0000000a0f00720b */ /* 0x080fe40003f6d000 */
[----:B------:R-:W-:Y:S02]  /*0340*/  SEL R11, R8, R11, !P2 ;  /* 0x0000000b080b7207 */ /* 0x000fe40005000000 */
[----:B------:R-:W-:Y:S02]  /*0350*/  FSETP.NEU.AND P1, PT, R13, R10, PT ;  /* 0x0000000a0d00720b */ /* 0x000fe40003f2d000 */
[----:B------:R-:W-:Y:S02]  /*0360*/  FMNMX R13, R6, R12, !PT ;  /* 0x0000000c060d7209 */ /* 0x000fe40007800000 */
[----:B------:R-:W-:Y:S02]  /*0370*/  FSETP.NEU.AND P0, PT, R14, R5, PT ;  /* 0x000000050e00720b */ /* 0x000fe40003f0d000 */
[----:B------:R-:W-:-:S02]  /*0380*/  SEL R10, R0, R11, !P3 ;  /* 0x0000000b000a7207 */ /* 0x000fc40005800000 */
[-C--:B------:R-:W-:Y:S02]  /*0390*/  FSETP.NEU.AND P2, PT, R13, R6.reuse, PT ;  /* 0x000000060d00720b */ /* 0x080fe40003f4d000 */
[----:B------:R-:W-:Y:S02]  /*03a0*/  FSETP.NEU.AND P3, PT, R19, R6, PT ;  /* 0x000000061300720b */ /* 0x000fe40003f6d000 */
[----:B------:R-:W-:Y:S02]  /*03b0*/  SEL R10, R9, R10, !P0 ;  /* 0x0000000a090a7207 */ /* 0x000fe40004000000 */
[----:B------:R-:W-:Y:S02]  /*03c0*/  FSETP.NEU.AND P0, PT, R17, R4, PT ;  /* 0x000000041100720b */ /* 0x000fe40003f0d000 */
[----:B------:R-:W-:Y:S02]  /*03d0*/  SEL R11, R7, R10, !P3 ;  /* 0x0000000a070b7207 */ /* 0x000fe40005800000 */
[----:B------:R-:W-:-:S02]  /*03e0*/  FSETP.NEU.AND P3, PT, R12, R5, PT ;  /* 0x000000050c00720b */ /* 0x000fc40003f6d000 */
[----:B------:R-:W-:Y:S02]  /*03f0*/  @P1 SEL R0, R8, R11, !P0 ;  /* 0x0000000b08001207 */ /* 0x000fe40004000000 */
[----:B------:R-:W-:Y:S02]  /*0400*/  FMNMX R13, R4, R13, !PT ;  /* 0x0000000d040d7209 */ /* 0x000fe40007800000 */
[----:B------:R-:W-:Y:S02]  /*0410*/  @P2 SEL R7, R9, R0, !P3 ;  /* 0x0000000009072207 */ /* 0x000fe40005800000 */
[----:B------:R-:W-:Y:S01]  /*0420*/  FSETP.NEU.AND P0, PT, R13, R4, PT ;  /* 0x000000040d00720b */ /* 0x000fe20003f0d000 */
[----:B------:R0:W-:Y:S01]  /*0430*/  STS [R3], R13 ;  /* 0x0000000d03007388 */ /* 0x0001e20000000800 */
[----:B------:R-:W-:Y:S02]  /*0440*/  LEA R0, R2, UR5, 0x2 ;  /* 0x0000000502007c11 */ /* 0x000fe4000f8e10ff */
[----:B------:R-:W-:-:S02]  /*0450*/  SEL R7, R8, R7, !P0 ;  /* 0x0000000708077207 */ /* 0x000fc40004000000 */
[C---:B------:R-:W-:Y:S02]  /*0460*/  ISETP.GT.U32.AND P0, PT, R2.reuse, 0xff, PT ;  /* 0x000000ff0200780c */ /* 0x040fe40003f04070 */
[C---:B------:R-:W-:Y:S01]  /*0470*/  ISETP.GT.U32.AND P1, PT, R2.reuse, 0x7f, PT ;  /* 0x0000007f0200780c */ /* 0x040fe20003f24070 */
[----:B------:R0:W-:Y:S01]  /*0480*/  STS [R0], R7 ;  /* 0x0000000700007388 */ /* 0x0001e20000000800 */
[----:B------:R-:W-:Y:S01]  /*0490*/  BAR.SYNC.DEFER_BLOCKING 0x0 ;  /* 0x0000000000007b1d */ /* 0x000fe20000010000 */
[C---:B------:R-:W-:Y:S02]  /*04a0*/  ISETP.GT.U32.AND P2, PT, R2.reuse, 0x3f, PT ;  /* 0x0000003f0200780c */ /* 0x040fe40003f44070 */
[----:B------:R-:W-:-:S03]  /*04b0*/  ISETP.GT.U32.AND P3, PT, R2, 0x1f, PT ;  /* 0x0000001f0200780c */ /* 0x000fc60003f64070 */
[----:B------:R-:W-:Y:S10]  /*04c0*/  @P4 BRA `(.L_x_1) ;  /* 0x00000000001c4947 */ /* 0x000ff40003800000 */
[----:B------:R-:W-:Y:S04]  /*04d0*/  LDS R4, [R3] ;  /* 0x0000000003047984 */ /* 0x000fe80000000800 */
[----:B------:R-:W1:Y:S02]  /*04e0*/  LDS R5, [R3+0x800] ;  /* 0x0008000003057984 */ /* 0x000e640000000800 */
[----:B-1----:R-:W-:-:S04]  /*04f0*/  FMNMX R4, R4, R5, !PT ;  /* 0x0000000504047209 */ /* 0x002fc80007800000 */
[----:B------:R-:W-:Y:S01]  /*0500*/  FSETP.NEU.AND P4, PT, R4, R5, PT ;  /* 0x000000050400720b */ /* 0x000fe20003f8d000 */
[----:B------:R-:W-:-:S12]  /*0510*/  STS [R3], R4 ;  /* 0x0000000403007388 */ /* 0x000fd80000000800 */
[----:B------:R-:W1:Y:S04]  /*0520*/  @!P4 LDS R5, [R0+0x800] ;  /* 0x000800000005c984 */ /* 0x000e680000000800 */
[----:B-1----:R1:W-:Y:S02]  /*0530*/  @!P4 STS [R0], R5 ;  /* 0x000000050000c388 */ /* 0x0023e40000000800 */
.L_x_1:
[----:B------:R-:W-:Y:S05]  /*0540*/  BSYNC.RECONVERGENT B0 ;  /* 0x0000000000007941 */ /* 0x000fea0003800200 */
.L_x_0:
[----:B------:R-:W-:Y:S06]  /*0550*/  BAR.SYNC.DEFER_BLOCKING 0x0 ;  /* 0x0000000000007b1d */ /* 0x000fec0000010000 */
[----:B------:R-:W-:Y:S04]  /*0560*/  BSSY.RECONVERGENT B0, `(.L_x_2) ;  /* 0x0000009000007945 */ /* 0x000fe80003800200 */
[----:B------:R-:W-:Y:S05]  /*0570*/  @P0 BRA `(.L_x_3) ;  /* 0x00000000001c0947 */ /* 0x000fea0003800000 */
[----:B------:R-:W-:Y:S04]  /*0580*/  LDS R4, [R3] ;  /* 0x0000000003047984 */ /* 0x000fe80000000800 */
[----:B-1----:R-:W1:Y:S02]  /*0590*/  LDS R5, [R3+0x400] ;  /* 0x0004000003057984 */ /* 0x002e640000000800 */
[----:B-1----:R-:W-:-:S04]  /*05a0*/  FMNMX R4, R4, R5, !PT ;  /* 0x0000000504047209 */ /* 0x002fc80007800000 */
[----:B------:R-:W-:Y:S01]  /*05b0*/  FSETP.NEU.AND P0, PT, R4, R5, PT ;  /* 0x000000050400720b */ /* 0x000fe20003f0d000 */
[----:B------:R-:W-:-:S12]  /*05c0*/  STS [R3], R4 ;  /* 0x0000000403007388 */ /* 0x000fd80000000800 */
[----:B------:R-:W1:Y:S04]  /*05d0*/  @!P0 LDS R5, [R0+0x400] ;  /* 0x0004000000058984 */ /* 0x000e680000000800 */
[----:B-1----:R2:W-:Y:S02]  /*05e0*/  @!P0 STS [R0], R5 ;  /* 0x0000000500008388 */ /* 0x0025e40000000800 */
.L_x_3:
[----:B------:R-:W-:Y:S05]  /*05f0*/  BSYNC.RECONVERGENT B0 ;  /* 0x0000000000007941 */ /* 0x000fea0003800200 */
.L_x_2:
[----:B------:R-:W-:Y:S06]  /*0600*/  BAR.SYNC.DEFER_BLOCKING 0x0 ;  /* 0x0000000000007b1d */ /* 0x000fec0000010000 */
[----:B------:R-:W-:Y:S04]  /*0610*/  BSSY.RECONVERGENT B0, `(.L_x_4) ;  /* 0x0000009000007945 */ /* 0x000fe80003800200 */
[----:B------:R-:W-:Y:S05]  /*0620*/  @P1 BRA `(.L_x_5) ;  /* 0x00000000001c1947 */ /* 0x000fea0003800000 */
[----:B------:R-:W-:Y:S04]  /*0630*/  LDS R4, [R3] ;  /* 0x0000000003047984 */ /* 0x000fe80000000800 */
[----:B-12---:R-:W1:Y:S02]  /*0640*/  LDS R5, [R3+0x200] ;  /* 0x0002000003057984 */ /* 0x006e640000000800 */
[----:B-1----:R-:W-:-:S04]  /*0650*/  FMNMX R4, R4, R5, !PT ;  /* 0x0000000504047209 */ /* 0x002fc80007800000 */
[----:B------:R-:W-:Y:S01]  /*0660*/  FSETP.NEU.AND P0, PT, R4, R5, PT ;  /* 0x000000050400720b */ /* 0x000fe20003f0d000 */
[----:B------:R-:W-:-:S12]  /*0670*/  STS [R3], R4 ;  /* 0x0000000403007388 */ /* 0x000fd80000000800 */
[----:B------:R-:W1:Y:S04]  /*0680*/  @!P0 LDS R5, [R0+0x200] ;  /* 0x0002000000058984 */ /* 0x000e680000000800 */
[----:B-1----:R3:W-:Y:S02]  /*0690*/  @!P0 STS [R0], R5 ;  /* 0x0000000500008388 */ /* 0x0027e40000000800 */
.L_x_5:
[----:B------:R-:W-:Y:S05]  /*06a0*/  BSYNC.RECONVERGENT B0 ;  /* 0x0000000000007941 */ /* 0x000fea0003800200 */
.L_x_4:
[----:B------:R-:W-:Y:S06]  /*06b0*/  BAR.SYNC.DEFER_BLOCKING 0x0 ;  /* 0x0000000000007b1d */ /* 0x000fec0000010000 */
[----:B------:R-:W-:Y:S04]  /*06c0*/  BSSY.RECONVERGENT B0, `(.L_x_6) ;  /* 0x0000009000007945 */ /* 0x000fe80003800200 */
[----:B------:R-:W-:Y:S05]  /*06d0*/  @P2 BRA `(.L_x_7) ;  /* 0x00000000001c2947 */ /* 0x000fea0003800000 */
[----:B------:R-:W-:Y:S04]  /*06e0*/  LDS R4, [R3] ;  /* 0x0000000003047984 */ /* 0x000fe80000000800 */
[----:B-123--:R-:W1:Y:S02]  /*06f0*/  LDS R5, [R3+0x100] ;  /* 0x0001000003057984 */ /* 0x00ee640000000800 */
[----:B-1----:R-:W-:-:S04]  /*0700*/  FMNMX R4, R4, R5, !PT ;  /* 0x0000000504047209 */ /* 0x002fc80007800000 */
[----:B------:R-:W-:Y:S01]  /*0710*/  FSETP.NEU.AND P0, PT, R4, R5, PT ;  /* 0x000000050400720b */ /* 0x000fe20003f0d000 */
[----:B------:R-:W-:-:S12]  /*0720*/  STS [R3], R4 ;  /* 0x0000000403007388 */ /* 0x000fd80000000800 */
[----:B------:R-:W1:Y:S04]  /*0730*/  @!P0 LDS R5, [R0+0x100] ;  /* 0x0001000000058984 */ /* 0x000e680000000800 */
[----:B-1----:R4:W-:Y:S02]  /*0740*/  @!P0 STS [R0], R5 ;  /* 0x0000000500008388 */ /* 0x0029e40000000800 */
.L_x_7:
[----:B------:R-:W-:Y:S05]  /*0750*/  BSYNC.RECONVERGENT B0 ;  /* 0x0000000000007941 */ /* 0x000fea0003800200 */
.L_x_6:
[----:B------:R-:W-:Y:S06]  /*0760*/  BAR.SYNC.DEFER_BLOCKING 0x0 ;  /* 0x0000000000007b1d */ /* 0x000fec0000010000 */
[----:B------:R-:W-:Y:S05]  /*0770*/  @P3 EXIT ;  /* 0x000000000000394d */ /* 0x000fea0003800000 */
[----:B------:R-:W-:Y:S01]  /*0780*/  LDS R4, [R3] ;  /* 0x0000000003047984 */ /* 0x000fe20000000800 */
[----:B------:R-:W-:-:S03]  /*0790*/  ISETP.NE.AND P1, PT, R2, RZ, PT ;  /* 0x000000ff0200720c */ /* 0x000fc60003f25270 */
[----:B-1234-:R-:W1:Y:S02]  /*07a0*/  LDS R5, [R3+0x80] ;  /* 0x0000800003057984 */ /* 0x01ee640000000800 */
[----:B-1----:R-:W-:-:S05]  /*07b0*/  FMNMX R4, R4, R5, !PT ;  /* 0x0000000504047209 */ /* 0x002fca0007800000 */
[----:B------:R-:W-:Y:S04]  /*07c0*/  STS [R3], R4 ;  /* 0x0000000403007388 */ /* 0x000fe80000000800 */
[----:B------:R-:W-:Y:S04]  /*07d0*/  LDS R5, [R3] ;  /* 0x0000000003057984 */ /* 0x000fe80000000800 */
[----:B------:R-:W1:Y:S02]  /*07e0*/  LDS R6, [R3+0x80] ;  /* 0x0000800003067984 */ /* 0x000e640000000800 */
[----:B-1----:R-:W-:-:S13]  /*07f0*/  FSETP.NEU.AND P0, PT, R5, R6, PT ;  /* 0x000000060500720b */ /* 0x002fda0003f0d000 */
[----:B------:R-:W1:Y:S04]  /*0800*/  @!P0 LDS R5, [R0+0x80] ;  /* 0x0000800000058984 */ /* 0x000e680000000800 */
[----:B-1----:R-:W-:Y:S04]  /*0810*/  @!P0 STS [R0], R5 ;  /* 0x0000000500008388 */ /* 0x002fe80000000800 */
[----:B------:R-:W-:Y:S04]  /*0820*/  LDS R6, [R3] ;  /* 0x0000000003067984 */ /* 0x000fe80000000800 */
[----:B0-----:R-:W0:Y:S02]  /*0830*/  LDS R7, [R3+0x40] ;  /* 0x0000400003077984 */ /* 0x001e240000000800 */
[----:B0-----:R-:W-:-:S05]  /*0840*/  FMNMX R6, R6, R7, !PT ;  /* 0x0000000706067209 */ /* 0x001fca0007800000 */
[----:B------:R-:W-:Y:S04]  /*0850*/  STS [R3], R6 ;  /* 0x0000000603007388 */ /* 0x000fe80000000800 */
[----:B------:R-:W-:Y:S04]  /*0860*/  LDS R7, [R3] ;  /* 0x0000000003077984 */ /* 0x000fe80000000800 */
[----:B------:R-:W0:Y:S02]  /*0870*/  LDS R4, [R3+0x40] ;  /* 0x0000400003047984 */ /* 0x000e240000000800 */
[----:B0-----:R-:W-:-:S13]  /*0880*/  FSETP.NEU.AND P0, PT, R7, R4, PT ;  /* 0x000000040700720b */ /* 0x001fda0003f0d000 */
[----:B------:R-:W0:Y:S04]  /*0890*/  @!P0 LDS R7, [R0+0x40] ;  /* 0x0000400000078984 */ /* 0x000e280000000800 */
[----:B0-----:R-:W-:Y:S04]  /*08a0*/  @!P0 STS [R0], R7 ;  /* 0x0000000700008388 */ /* 0x001fe80000000800 */
[----:B------:R-:W-:Y:S04]  /*08b0*/  LDS R4, [R3] ;  /* 0x0000000003047984 */ /* 0x000fe80000000800 */
[----:B------:R-:W0:Y:S02]  /*08c0*/  LDS R5, [R3+0x20] ;  /* 0x0000200003057984 */ /* 0x000e240000000800 */
        /* <DEDUP_REMOVED lines=33> */
[----:B0-----:R0:W-:Y:S01]  /*0ae0*/  @!P0 STS [R0], R7 ;  /* 0x0000000700008388 */ /* 0x0011e20000000800 */
[----:B------:R-:W-:Y:S05]  /*0af0*/  @P1 EXIT ;  /* 0x000000000000194d */ /* 0x000fea0003800000 */
[----:B0-----:R-:W0:Y:S01]  /*0b00*/  LDS R7, [UR4] ;  /* 0x00000004ff077984 */ /* 0x001e220008000800 */
[----:B------:R-:W0:Y:S03]  /*0b10*/  LDC.64 R2, c[0x0][0x388] ;  /* 0x0000e200ff027b82 */ /* 0x000e260000000a00 */
[----:B------:R-:W1:Y:S05]  /*0b20*/  LDS R9, [UR4+0x1000] ;  /* 0x00100004ff097984 */ /* 0x000e6a0008000800 */
[----:B------:R-:W1:Y:S01]  /*0b30*/  LDC.64 R4, c[0x0][0x390] ;  /* 0x0000e400ff047b82 */ /* 0x000e620000000a00 */
[----:B0-----:R-:W-:Y:S04]  /*0b40*/  STG.E desc[UR8][R2.64], R7 ;  /* 0x0000000702007986 */ /* 0x001fe8000c101908 */
[----:B-1----:R-:W-:Y:S01]  /*0b50*/  STG.E desc[UR8][R4.64], R9 ;  /* 0x0000000904007986 */ /* 0x002fe2000c101908 */
[----:B------:R-:W-:Y:S05]  /*0b60*/  EXIT ;  /* 0x000000000000794d */ /* 0x000fea0003800000 */
.L_x_8:
[----:B------:R-:W-:-:S00]  /*0b70*/  BRA `(.L_x_8) ;  /* 0xfffffffc00fc7947 */ /* 0x000fc0000383ffff */
[----:B------:R-:W-:-:S00]  /*0b80*/  NOP ;  /* 0x0000000000007918 */ /* 0x000fc00000000000 */
[----:B------:R-:W-:-:S00]  /*0b90*/  NOP ;  /* 0x0000000000007918 */ /* 0x000fc00000000000 */
[----:B------:R-:W-:-:S00]  /*0ba0*/  NOP ;  /* 0x0000000000007918 */ /* 0x000fc00000000000 */
[----:B------:R-:W-:-:S00]  /*0bb0*/  NOP ;  /* 0x0000000000007918 */ /* 0x000fc00000000000 */
[----:B------:R-:W-:-:S00]  /*0bc0*/  NOP ;  /* 0x0000000000007918 */ /* 0x000fc00000000000 */
[----:B------:R-:W-:-:S00]  /*0bd0*/  NOP ;  /* 0x0000000000007918 */ /* 0x000fc00000000000 */
[----:B------:R-:W-:-:S00]  /*0be0*/  NOP ;  /* 0x0000000000007918 */ /* 0x000fc00000000000 */
[----:B------:R-:W-:-:S00]  /*0bf0*/  NOP ;  /* 0x0000000000007918 */ /* 0x000fc00000000000 */
.L_x_69:


//--------------------- .text._Z12block_kernelPiS_PfS0_S0_S0_S0_S_ --------------------------
	.section	.text._Z12block_kernelPiS_PfS0_S0_S0_S0_S_,"ax",@progbits
	.align	128
        .global         _Z12block_kernelPiS_PfS0_S0_S0_S0_S_
        .type           _Z12block_kernelPiS_PfS0_S0_S0_S0_S_,@function
        .size           _Z12block_kernelPiS_PfS0_S0_S0_S0_S_,(.L_x_67 - _Z12block_kernelPiS_PfS0_S0_S0_S0_S_)
        .other          _Z12block_kernelPiS_PfS0_S0_S0_S0_S_,@"STO_CUDA_ENTRY STV_DEFAULT"
_Z12block_kernelPiS_PfS0_S0_S0_S0_S_:
.text._Z12block_kernelPiS_PfS0_S0_S0_S0_S_:
[----:B------:R-:W-:Y:S01]  /*0000*/  LDC R1, c[0x0][0x37c] ;  /* 0x0000df00ff017b82 */ /* 0x000fe20000000800 */
[----:B------:R-:W0:Y:S07]  /*0010*/  S2R R3, SR_CTAID.Y ;  /* 0x0000000000037919 */ /* 0x000e2e0000002600 */
[----:B------:R-:W0:Y:S01]  /*0020*/  S2UR UR4, SR_CTAID.X ;  /* 0x00000000000479c3 */ /* 0x000e220000002500 */
[----:B------:R-:W1:Y:S07]  /*0030*/  LDCU.64 UR8, c[0x0][0x358] ;  /* 0x00006b00ff0877ac */ /* 0x000e6e0008000a00 */
[----:B------:R-:W0:Y:S08]  /*0040*/  LDC R2, c[0x0][0x374] ;  /* 0x0000dd00ff027b82 */ /* 0x000e300000000800 */
[----:B------:R-:W2:Y:S08]  /*0050*/  LDC.64 R6, c[0x0][0x380] ;  /* 0x0000e000ff067b82 */ /* 0x000eb00000000a00 */
[----:B------:R-:W3:Y:S01]  /*0060*/  LDC.64 R10, c[0x0][0x388] ;  /* 0x0000e200ff0a7b82 */ /* 0x000ee20000000a00 */
[----:B0-----:R-:W-:Y:S01]  /*0070*/  IMAD R2, R2, R3, UR4 ;  /* 0x0000000402027e24 */ /* 0x001fe2000f8e0203 */
[----:B------:R-:W0:Y:S06]  /*0080*/  S2R R17, SR_TID.X ;  /* 0x0000000000117919 */ /* 0x000e2c0000002100 */
[----:B------:R-:W4:Y:S01]  /*0090*/  LDC.64 R12, c[0x0][0x3a8] ;  /* 0x0000ea00ff0c7b82 */ /* 0x000f220000000a00 */
[C---:B--2---:R-:W-:Y:S01]  /*00a0*/  IMAD.WIDE R6, R2.reuse, 0x4, R6 ;  /* 0x0000000402067825 */ /* 0x044fe200078e0206 */
[----:B------:R-:W2:Y:S06]  /*00b0*/  S2R R18, SR_TID.Y ;  /* 0x0000000000127919 */ /* 0x000eac0000002200 */
[----:B------:R-:W5:Y:S01]  /*00c0*/  LDC.64 R8, c[0x0][0x3a0] ;  /* 0x0000e800ff087b82 */ /* 0x000f620000000a00 */
[----:B-1----:R-:W2:Y:S01]  /*00d0*/  LDG.E R6, desc[UR8][R6.64] ;  /* 0x0000000806067981 */ /* 0x002ea2000c1e1900 */
[----:B---3--:R-:W-:-:S06]  /*00e0*/  IMAD.WIDE R10, R2, 0x4, R10 ;  /* 0x00000004020a7825 */ /* 0x008fcc00078e020a */
[----:B------:R-:W1:Y:S01]  /*00f0*/  LDC.64 R4, c[0x0][0x398] ;  /* 0x0000e600ff047b82 */ /* 0x000e620000000a00 */
[----:B------:R-:W3:Y:S01]  /*0100*/  LDG.E R11, desc[UR8][R10.64] ;  /* 0x000000080a0b7981 */ /* 0x000ee2000c1e1900 */
[----:B0-----:R-:W-:-:S04]  /*0110*/  IMAD.SHL.U32 R3, R17, 0x4, RZ ;  /* 0x0000000411037824 */ /* 0x001fc800078e00ff */
[----:B--2---:R-:W-:-:S04]  /*0120*/  IMAD R19, R6, 0x80, R3 ;  /* 0x0000008006137824 */ /* 0x004fc800078e0203 */
[----:B----4-:R-:W-:-:S04]  /*0130*/  IMAD.WIDE R14, R19, 0x4, R12 ;  /* 0x00000004130e7825 */ /* 0x010fc800078e020c */
[----:B---3--:R-:W-:Y:S01]  /*0140*/  IMAD R21, R11, 0x20, R18 ;  /* 0x000000200b157824 */ /* 0x008fe200078e0212 */
[----:B------:R-:W2:Y:S03]  /*0150*/  LDG.E R0, desc[UR8][R14.64] ;  /* 0x000000080e007981 */ /* 0x000ea6000c1e1900 */
[----:B------:R-:W-:-:S04]  /*0160*/  IMAD.SHL.U32 R21, R21, 0x4, RZ ;  /* 0x0000000415157824 */ /* 0x000fc800078e00ff */
[----:B------:R-:W-:-:S04]  /*0170*/  IMAD.WIDE R12, R21, 0x4, R12 ;  /* 0x00000004150c7825 */ /* 0x000fc800078e020c */
[--C-:B-----5:R-:W-:Y:S01]  /*0180*/  IMAD.WIDE R10, R19, 0x4, R8.reuse ;  /* 0x00000004130a7825 */ /* 0x120fe200078e0208 */
[----:B------:R-:W3:Y:S03]  /*0190*/  LDG.E R23, desc[UR8][R12.64] ;  /* 0x000000080c177981 */ /* 0x000ee6000c1e1900 */
[----:B------:R-:W-:Y:S01]  /*01a0*/  IMAD.WIDE R8, R21, 0x4, R8 ;  /* 0x0000000415087825 */ /* 0x000fe200078e0208 */
[----:B------:R-:W4:Y:S03]  /*01b0*/  LDG.E R16, desc[UR8][R10.64] ;  /* 0x000000080a107981 */ /* 0x000f26000c1e1900 */
[--C-:B-1----:R-:W-:Y:S02]  /*01c0*/  IMAD.WIDE R6, R19, 0x4, R4.reuse ;  /* 0x0000000413067825 */ /* 0x102fe400078e0204 */
[----:B------:R-:W5:Y:S02]  /*01d0*/  LDG.E R19, desc[UR8][R8.64] ;  /* 0x0000000808137981 */ /* 0x000f64000c1e1900 */
[----:B------:R-:W-:-:S02]  /*01e0*/  IMAD.WIDE R4, R21, 0x4, R4 ;  /* 0x0000000415047825 */ /* 0x000fc400078e0204 */
[----:B------:R-:W5:Y:S04]  /*01f0*/  LDG.E R20, desc[UR8][R6.64] ;  /* 0x0000000806147981 */ /* 0x000f68000c1e1900 */
[----:B------:R-:W5:Y:S01]  /*0200*/  LDG.E R21, desc[UR8][R4.64] ;  /* 0x0000000804157981 */ /* 0x000f62000c1e1900 */
[----:B------:R-:W-:Y:S01]  /*0210*/  BSSY.RECONVERGENT B0, `(.L_x_9) ;  /* 0x0000018000007945 */ /* 0x000fe20003800200 */
[----:B------:R-:W-:Y:S02]  /*0220*/  IMAD R17, R18, 0x20, R17 ;  /* 0x0000002012117824 */ /* 0x000fe400078e0211 */
[----:B--2---:R-:W-:-:S04]  /*0230*/  FMUL R0, R0, 128 ;  /* 0x4300000000007820 */ /* 0x004fc80000400000 */
[----:B---3--:R-:W-:-:S04]  /*0240*/  FMUL R23, R0, R23 ;  /* 0x0000001700177220 */ /* 0x008fc80000400000 */
[----:B------:R-:W0:Y:S01]  /*0250*/  MUFU.RCP R22, R23 ;  /* 0x0000001700167308 */ /* 0x000e220000001000 */
[----:B----4-:R-:W-:-:S04]  /*0260*/  FMUL R0, R16, 128 ;  /* 0x4300000010007820 */ /* 0x010fc80000400000 */
[----:B-----5:R-:W-:-:S04]  /*0270*/  FFMA R0, R0, R19, RZ ;  /* 0x0000001300007223 */ /* 0x020fc800000000ff */
[----:B------:R-:W-:-:S04]  /*0280*/  FFMA R19, R19, -R20, R0 ;  /* 0x8000001413137223 */ /* 0x000fc80000000000 */
[----:B------:R-:W-:Y:S01]  /*0290*/  FFMA R0, -R16, R21, R19 ;  /* 0x0000001510007223 */ /* 0x000fe20000000113 */
[----:B0-----:R-:W-:-:S03]  /*02a0*/  FFMA R25, -R23, R22, 1 ;  /* 0x3f80000017197423 */ /* 0x001fc60000000116 */
[----:B------:R-:W0:Y:S01]  /*02b0*/  FCHK P0, R0, R23 ;  /* 0x0000001700007302 */ /* 0x000e220000000000 */
[----:B------:R-:W-:-:S04]  /*02c0*/  FFMA R25, R22, R25, R22 ;  /* 0x0000001916197223 */ /* 0x000fc80000000016 */
[----:B------:R-:W-:Y:S01]  /*02d0*/  FFMA R20, R0, R25, RZ ;  /* 0x0000001900147223 */ /* 0x000fe200000000ff */
[----:B------:R-:W-:-:S03]  /*02e0*/  IMAD R16, R18, 0x200, R3 ;  /* 0x0000020012107824 */ /* 0x000fc600078e0203 */
[----:B------:R-:W-:Y:S01]  /*02f0*/  FFMA R19, -R23, R20, R0 ;  /* 0x0000001417137223 */ /* 0x000fe20000000100 */
[----:B------:R-:W-:-:S03]  /*0300*/  VIADD R21, R16, 0x183 ;  /* 0x0000018310157836 */ /* 0x000fc60000000000 */
[----:B------:R-:W-:Y:S01]  /*0310*/  FFMA R18, R25, R19, R20 ;  /* 0x0000001319127223 */ /* 0x000fe20000000014 */
[C---:B------:R-:W-:Y:S02]  /*0320*/  VIADD R19, R16.reuse, 0x81 ;  /* 0x0000008110137836 */ /* 0x040fe40000000000 */
[----:B------:R-:W-:Y:S01]  /*0330*/  VIADD R20, R16, 0x102 ;  /* 0x0000010210147836 */ /* 0x000fe20000000000 */
[----:B0-----:R-:W-:Y:S06]  /*0340*/  @!P0 BRA `(.L_x_10) ;  /* 0x0000000000108947 */ /* 0x001fec0003800000 */
[----:B------:R-:W-:Y:S01]  /*0350*/  IMAD.MOV.U32 R3, RZ, RZ, R23 ;  /* 0x000000ffff037224 */ /* 0x000fe200078e0017 */
[----:B------:R-:W-:-:S07]  /*0360*/  MOV R22, 0x380 ;  /* 0x0000038000167802 */ /* 0x000fce0000000f00 */
[----:B------:R-:W-:Y:S05]  /*0370*/  CALL.REL.NOINC `($__internal_0_$__cuda_sm3x_div_rn_noftz_f32_slowpath) ;  /* 0x0000000c00dc7944 */ /* 0x000fea0003c00000 */
[----:B------:R-:W-:-:S07]  /*0380*/  IMAD.MOV.U32 R18, RZ, RZ, R0 ;  /* 0x000000ffff127224 */ /* 0x000fce00078e0000 */
.L_x_10:
[----:B------:R-:W-:Y:S05]  /*0390*/  BSYNC.RECONVERGENT B0 ;  /* 0x0000000000007941 */ /* 0x000fea0003800200 */
.L_x_9:
[----:B------:R-:W2:Y:S04]  /*03a0*/  LDG.E R0, desc[UR8][R14.64+0x4] ;  /* 0x000004080e007981 */ /* 0x000ea8000c1e1900 */
[----:B------:R-:W3:Y:S04]  /*03b0*/  LDG.E R3, desc[UR8][R12.64+0x4] ;  /* 0x000004080c037981 */ /* 0x000ee8000c1e1900 */
[----:B------:R-:W4:Y:S04]  /*03c0*/  LDG.E R23, desc[UR8][R10.64+0x4] ;  /* 0x000004080a177981 */ /* 0x000f28000c1e1900 */
[----:B------:R-:W5:Y:S04]  /*03d0*/  LDG.E R25, desc[UR8][R8.64+0x4] ;  /* 0x0000040808197981 */ /* 0x000f68000c1e1900 */
[----:B------:R-:W5:Y:S04]  /*03e0*/  LDG.E R24, desc[UR8][R6.64+0x4] ;  /* 0x0000040806187981 */ /* 0x000f68000c1e1900 */
[----:B------:R-:W5:Y:S01]  /*03f0*/  LDG.E R22, desc[UR8][R4.64+0x4] ;  /* 0x0000040804167981 */ /* 0x000f62000c1e1900 */
[----:B------:R-:W-:Y:S01]  /*0400*/  BSSY.RECONVERGENT B0, `(.L_x_11) ;  /* 0x0000012000007945 */ /* 0x000fe20003800200 */
[----:B--2---:R-:W-:-:S04]  /*0410*/  FMUL R0, R0, 128 ;  /* 0x4300000000007820 */ /* 0x004fc80000400000 */
[----:B---3--:R-:W-:-:S04]  /*0420*/  FMUL R3, R0, R3 ;  /* 0x0000000300037220 */ /* 0x008fc80000400000 */
[----:B------:R-:W0:Y:S01]  /*0430*/  MUFU.RCP R26, R3 ;  /* 0x00000003001a7308 */ /* 0x000e220000001000 */
[----:B----4-:R-:W-:-:S04]  /*0440*/  FMUL R0, R23, 128 ;  /* 0x4300000017007820 */ /* 0x010fc80000400000 */
[----:B-----5:R-:W-:-:S04]  /*0450*/  FFMA R0, R0, R25, RZ ;  /* 0x0000001900007223 */ /* 0x020fc800000000ff */
[----:B------:R-:W-:-:S04]  /*0460*/  FFMA R0, R25, -R24, R0 ;  /* 0x8000001819007223 */ /* 0x000fc80000000000 */
[----:B------:R-:W-:-:S04]  /*0470*/  FFMA R0, -R23, R22, R0 ;  /* 0x0000001617007223 */ /* 0x000fc80000000100 */
[----:B------:R-:W1:Y:S01]  /*0480*/  FCHK P0, R0, R3 ;  /* 0x0000000300007302 */ /* 0x000e620000000000 */
[----:B0-----:R-:W-:-:S04]  /*0490*/  FFMA R25, -R3, R26, 1 ;  /* 0x3f80000003197423 */ /* 0x001fc8000000011a */
[----:B------:R-:W-:-:S04]  /*04a0*/  FFMA R25, R26, R25, R26 ;  /* 0x000000191a197223 */ /* 0x000fc8000000001a */
[----:B------:R-:W-:-:S04]  /*04b0*/  FFMA R22, R0, R25, RZ ;  /* 0x0000001900167223 */ /* 0x000fc800000000ff */
[----:B------:R-:W-:-:S04]  /*04c0*/  FFMA R23, -R3, R22, R0 ;  /* 0x0000001603177223 */ /* 0x000fc80000000100 */
[----:B------:R-:W-:Y:S01]  /*04d0*/  FFMA R25, R25, R23, R22 ;  /* 0x0000001719197223 */ /* 0x000fe20000000016 */
[----:B-1----:R-:W-:Y:S06]  /*04e0*/  @!P0 BRA `(.L_x_12) ;  /* 0x00000000000c8947 */ /* 0x002fec0003800000 */
[----:B------:R-:W-:-:S07]  /*04f0*/  MOV R22, 0x510 ;  /* 0x0000051000167802 */ /* 0x000fce0000000f00 */
[----:B------:R-:W-:Y:S05]  /*0500*/  CALL.REL.NOINC `($__internal_0_$__cuda_sm3x_div_rn_noftz_f32_slowpath) ;  /* 0x0000000c00787944 */ /* 0x000fea0003c00000 */
[----:B------:R-:W-:-:S07]  /*0510*/  IMAD.MOV.U32 R25, RZ, RZ, R0 ;  /* 0x000000ffff197224 */ /* 0x000fce00078e0000 */
.L_x_12:
[----:B------:R-:W-:Y:S05]  /*0520*/  BSYNC.RECONVERGENT B0 ;  /* 0x0000000000007941 */ /* 0x000fea0003800200 */
.L_x_11:
[----:B------:R-:W2:Y:S04]  /*0530*/  LDG.E R3, desc[UR8][R10.64+0x8] ;  /* 0x000008080a037981 */ /* 0x000ea8000c1e1900 */
[----:B------:R-:W3:Y:S04]  /*0540*/  LDG.E R26, desc[UR8][R14.64+0x8] ;  /* 0x000008080e1a7981 */ /* 0x000ee8000c1e1900 */
[----:B------:R-:W4:Y:S04]  /*0550*/  LDG.E R27, desc[UR8][R8.64+0x8] ;  /* 0x00000808081b7981 */ /* 0x000f28000c1e1900 */
[----:B------:R-:W5:Y:S04]  /*0560*/  LDG.E R23, desc[UR8][R12.64+0x8] ;  /* 0x000008080c177981 */ /* 0x000f68000c1e1900 */
[----:B------:R-:W5:Y:S04]  /*0570*/  LDG.E R24, desc[UR8][R6.64+0x8] ;  /* 0x0000080806187981 */ /* 0x000f68000c1e1900 */
[----:B------:R-:W5:Y:S01]  /*0580*/  LDG.E R22, desc[UR8][R4.64+0x8] ;  /* 0x0000080804167981 */ /* 0x000f62000c1e1900 */
[----:B------:R-:W-:Y:S01]  /*0590*/  BSSY.RECONVERGENT B0, `(.L_x_13) ;  /* 0x0000013000007945 */ /* 0x000fe20003800200 */
[----:B--2---:R-:W-:Y:S01]  /*05a0*/  FMUL R0, R3, 128 ;  /* 0x4300000003007820 */ /* 0x004fe20000400000 */
[----:B---3--:R-:W-:-:S03]  /*05b0*/  FMUL R26, R26, 128 ;  /* 0x430000001a1a7820 */ /* 0x008fc60000400000 */
[----:B----4-:R-:W-:Y:S01]  /*05c0*/  FFMA R0, R0, R27, RZ ;  /* 0x0000001b00007223 */ /* 0x010fe200000000ff */
[----:B-----5:R-:W-:-:S03]  /*05d0*/  FMUL R23, R26, R23 ;  /* 0x000000171a177220 */ /* 0x020fc60000400000 */
[----:B------:R-:W-:Y:S02]  /*05e0*/  FFMA R0, R27, -R24, R0 ;  /* 0x800000181b007223 */ /* 0x000fe40000000000 */
[----:B------:R-:W0:Y:S02]  /*05f0*/  MUFU.RCP R24, R23 ;  /* 0x0000001700187308 */ /* 0x000e240000001000 */
[----:B------:R-:W-:-:S06]  /*0600*/  FFMA R0, -R3, R22, R0 ;  /* 0x0000001603007223 */ /* 0x000fcc0000000100 */
[----:B------:R-:W1:Y:S01]  /*0610*/  FCHK P0, R0, R23 ;  /* 0x0000001700007302 */ /* 0x000e620000000000 */
[----:B0-----:R-:W-:-:S04]  /*0620*/  FFMA R3, -R23, R24, 1 ;  /* 0x3f80000017037423 */ /* 0x001fc80000000118 */
[----:B------:R-:W-:-:S04]  /*0630*/  FFMA R3, R24, R3, R24 ;  /* 0x0000000318037223 */ /* 0x000fc80000000018 */
[----:B------:R-:W-:-:S04]  /*0640*/  FFMA R24, R0, R3, RZ ;  /* 0x0000000300187223 */ /* 0x000fc800000000ff */
[----:B------:R-:W-:-:S04]  /*0650*/  FFMA R22, -R23, R24, R0 ;  /* 0x0000001817167223 */ /* 0x000fc80000000100 */
[----:B------:R-:W-:Y:S01]  /*0660*/  FFMA R24, R3, R22, R24 ;  /* 0x0000001603187223 */ /* 0x000fe20000000018 */
[----:B-1----:R-:W-:Y:S06]  /*0670*/  @!P0 BRA `(.L_x_14) ;  /* 0x0000000000108947 */ /* 0x002fec0003800000 */
[----:B------:R-:W-:Y:S01]  /*0680*/  IMAD.MOV.U32 R3, RZ, RZ, R23 ;  /* 0x000000ffff037224 */ /* 0x000fe200078e0017 */
[----:B------:R-:W-:-:S07]  /*0690*/  MOV R22, 0x6b0 ;  /* 0x000006b000167802 */ /* 0x000fce0000000f00 */
[----:B------:R-:W-:Y:S05]  /*06a0*/  CALL.REL.NOINC `($__internal_0_$__cuda_sm3x_div_rn_noftz_f32_slowpath) ;  /* 0x0000000c00107944 */ /* 0x000fea0003c00000 */
[----:B------:R-:W-:-:S07]  /*06b0*/  IMAD.MOV.U32 R24, RZ, RZ, R0 ;  /* 0x000000ffff187224 */ /* 0x000fce00078e0000 */
.L_x_14:
[----:B------:R-:W-:Y:S05]  /*06c0*/  BSYNC.RECONVERGENT B0 ;  /* 0x0000000000007941 */ /* 0x000fea0003800200 */
.L_x_13:
        /* <DEDUP_REMOVED lines=25> */
.L_x_16:
[----:B------:R-:W-:Y:S05]  /*0860*/  BSYNC.RECONVERGENT B0 ;  /* 0x0000000000007941 */ /* 0x000fea0003800200 */
.L_x_15:
[----:B------:R-:W-:Y:S01]  /*0870*/  FMNMX R0, R25, R18, !PT ;  /* 0x0000001219007209 */ /* 0x000fe20007800000 */
[----:B------:R-:W0:Y:S01]  /*0880*/  S2UR UR6, SR_CgaCtaId ;  /* 0x00000000000679c3 */ /* 0x000e220000008800 */
[----:B------:R-:W-:Y:S01]  /*0890*/  UMOV UR4, 0x400 ;  /* 0x0000040000047882 */ /* 0x000fe20000000000 */
[----:B------:R-:W-:Y:S01]  /*08a0*/  ISETP.GT.U32.AND P4, PT, R17, 0x1ff, PT ;  /* 0x000001ff1100780c */ /* 0x000fe20003f84070 */
[----:B------:R-:W-:Y:S01]  /*08b0*/  UIADD3 UR5, UPT, UPT, UR4, 0x1000, URZ ;  /* 0x0000100004057890 */ /* 0x000fe2000fffe0ff */
[CC--:B------:R-:W-:Y:S01]  /*08c0*/  FMNMX R4, R0.reuse, R24.reuse, !PT ;  /* 0x0000001800047209 */ /* 0x0c0fe20007800000 */
[----:B------:R-:W-:Y:S01]  /*08d0*/  BSSY.RECONVERGENT B0, `(.L_x_17) ;  /* 0x000003d000007945 */ /* 0x000fe20003800200 */
[----:B------:R-:W-:Y:S02]  /*08e0*/  FSETP.NEU.AND P0, PT, R0, R25, PT ;  /* 0x000000190000720b */ /* 0x000fe40003f0d000 */
[C---:B------:R-:W-:Y:S02]  /*08f0*/  FMNMX R6, R4.reuse, R3, !PT ;  /* 0x0000000304067209 */ /* 0x040fe40007800000 */
[----:B------:R-:W-:-:S02]  /*0900*/  FSETP.NEU.AND P1, PT, R4, R24, PT ;  /* 0x000000180400720b */ /* 0x000fc40003f2d000 */
[C---:B------:R-:W-:Y:S02]  /*0910*/  FMNMX R7, R6.reuse, R18, !PT ;  /* 0x0000001206077209 */ /* 0x040fe40007800000 */
[----:B------:R-:W-:Y:S02]  /*0920*/  SEL R5, R19, R16, !P0 ;  /* 0x0000001013057207 */ /* 0x000fe40004000000 */
[----:B------:R-:W-:Y:S02]  /*0930*/  FMNMX R8, R7, R25, !PT ;  /* 0x0000001907087209 */ /* 0x000fe40007800000 */
[----:B------:R-:W-:Y:S02]  /*0940*/  FSETP.NEU.AND P0, PT, R6, R3, PT ;  /* 0x000000030600720b */ /* 0x000fe40003f0d000 */
[----:B------:R-:W-:Y:S02]  /*0950*/  FMNMX R9, R8, R24, !PT ;  /* 0x0000001808097209 */ /* 0x000fe40007800000 */
[----:B------:R-:W-:-:S02]  /*0960*/  SEL R0, R20, R5, !P1 ;  /* 0x0000000514007207 */ /* 0x000fc40004800000 */
[----:B------:R-:W-:Y:S01]  /*0970*/  FMNMX R4, R9, R3, !PT ;  /* 0x0000000309047209 */ /* 0x000fe20007800000 */
[----:B0-----:R-:W-:Y:S01]  /*0980*/  ULEA UR4, UR6, UR4, 0x18 ;  /* 0x0000000406047291 */ /* 0x001fe2000f8ec0ff */
[-C--:B------:R-:W-:Y:S01]  /*0990*/  FSETP.NEU.AND P1, PT, R7, R18.reuse, PT ;  /* 0x000000120700720b */ /* 0x080fe20003f2d000 */
[----:B------:R-:W-:Y:S01]  /*09a0*/  ULEA UR5, UR6, UR5, 0x18 ;  /* 0x0000000506057291 */ /* 0x000fe2000f8ec0ff */
[----:B------:R-:W-:Y:S02]  /*09b0*/  FMNMX R6, R4, R18, !PT ;  /* 0x0000001204067209 */ /* 0x000fe40007800000 */
[----:B------:R-:W-:Y:S02]  /*09c0*/  SEL R5, R21, R0, !P0 ;  /* 0x0000000015057207 */ /* 0x000fe40004000000 */
[-C--:B------:R-:W-:Y:S02]  /*09d0*/  FMNMX R7, R6, R25.reuse, !PT ;  /* 0x0000001906077209 */ /* 0x080fe40007800000 */
[----:B------:R-:W-:-:S02]  /*09e0*/  FSETP.NEU.AND P0, PT, R8, R25, PT ;  /* 0x000000190800720b */ /* 0x000fc40003f0d000 */
[-C--:B------:R-:W-:Y:S02]  /*09f0*/  FMNMX R8, R7, R24.reuse, !PT ;  /* 0x0000001807087209 */ /* 0x080fe40007800000 */
[----:B------:R-:W-:Y:S02]  /*0a00*/  SEL R0, R16, R5, !P1 ;  /* 0x0000000510007207 */ /* 0x000fe40004800000 */
[----:B------:R-:W-:Y:S02]  /*0a10*/  FSETP.NEU.AND P1, PT, R9, R24, PT ;  /* 0x000000180900720b */ /* 0x000fe40003f2d000 */
[-C--:B------:R-:W-:Y:S02]  /*0a20*/  FMNMX R9, R8, R3.reuse, !PT ;  /* 0x0000000308097209 */ /* 0x080fe40007800000 */
[----:B------:R-:W-:Y:S02]  /*0a30*/  SEL R5, R19, R0, !P0 ;  /* 0x0000000013057207 */ /* 0x000fe40004000000 */
[----:B------:R-:W-:-:S02]  /*0a40*/  FSETP.NEU.AND P2, PT, R4, R3, PT ;  /* 0x000000030400720b */ /* 0x000fc40003f4d000 */
[-C--:B------:R-:W-:Y:S02]  /*0a50*/  FMNMX R4, R9, R18.reuse, !PT ;  /* 0x0000001209047209 */ /* 0x080fe40007800000 */
[----:B------:R-:W-:Y:S02]  /*0a60*/  SEL R0, R20, R5, !P1 ;  /* 0x0000000514007207 */ /* 0x000fe40004800000 */
[----:B------:R-:W-:Y:S02]  /*0a70*/  FSETP.NEU.AND P3, PT, R6, R18, PT ;  /* 0x000000120600720b */ /* 0x000fe40003f6d000 */
[C---:B------:R-:W-:Y:S02]  /*0a80*/  FMNMX R6, R4.reuse, R25, !PT ;  /* 0x0000001904067209 */ /* 0x040fe40007800000 */
[----:B------:R-:W-:Y:S02]  /*0a90*/  SEL R5, R21, R0, !P2 ;  /* 0x0000000015057207 */ /* 0x000fe40005000000 */
[----:B------:R-:W-:-:S02]  /*0aa0*/  FSETP.NEU.AND P1, PT, R4, R18, PT ;  /* 0x000000120400720b */ /* 0x000fc40003f2d000 */
[-C--:B------:R-:W-:Y:S02]  /*0ab0*/  FMNMX R4, R6, R24.reuse, !PT ;  /* 0x0000001806047209 */ /* 0x080fe40007800000 */
[----:B------:R-:W-:Y:S02]  /*0ac0*/  FSETP.NEU.AND P0, PT, R7, R25, PT ;  /* 0x000000190700720b */ /* 0x000fe40003f0d000 */
[----:B------:R-:W-:Y:S02]  /*0ad0*/  SEL R0, R16, R5, !P3 ;  /* 0x0000000510007207 */ /* 0x000fe40005800000 */
[-C--:B------:R-:W-:Y:S02]  /*0ae0*/  FSETP.NEU.AND P2, PT, R4, R24.reuse, PT ;  /* 0x000000180400720b */ /* 0x080fe40003f4d000 */
[----:B------:R-:W-:Y:S02]  /*0af0*/  FSETP.NEU.AND P3, PT, R8, R24, PT ;  /* 0x000000180800720b */ /* 0x000fe40003f6d000 */
[----:B------:R-:W-:-:S02]  /*0b00*/  SEL R5, R19, R0, !P0 ;  /* 0x0000000013057207 */ /* 0x000fc40004000000 */
[----:B------:R-:W-:Y:S02]  /*0b10*/  FSETP.NEU.AND P0, PT, R9, R3, PT ;  /* 0x000000030900720b */ /* 0x000fe40003f0d000 */
[----:B------:R-:W-:Y:S02]  /*0b20*/  SEL R0, R20, R5, !P3 ;  /* 0x0000000514007207 */ /* 0x000fe40005800000 */
[----:B------:R-:W-:Y:S02]  /*0b30*/  FSETP.NEU.AND P3, PT, R6, R25, PT ;  /* 0x000000190600720b */ /* 0x000fe40003f6d000 */
[----:B------:R-:W-:Y:S02]  /*0b40*/  @P1 SEL R16, R21, R0, !P0 ;  /* 0x0000000015101207 */ /* 0x000fe40004000000 */
[----:B------:R-:W-:Y:S02]  /*0b50*/  FMNMX R4, R4, R3, !PT ;  /* 0x0000000304047209 */ /* 0x000fe40007800000 */
[----:B------:R-:W-:-:S02]  /*0b60*/  @P2 SEL R20, R19, R16, !P3 ;  /* 0x0000001013142207 */ /* 0x000fc40005800000 */
[----:B------:R-:W-:Y:S02]  /*0b70*/  FSETP.NEU.AND P0, PT, R4, R3, PT ;  /* 0x000000030400720b */ /* 0x000fe40003f0d000 */
[----:B------:R-:W-:Y:S02]  /*0b80*/  LEA R3, R17, UR4, 0x2 ;  /* 0x0000000411037c11 */ /* 0x000fe4000f8e10ff */
[----:B------:R-:W-:Y:S02]  /*0b90*/  SEL R21, R21, R20, !P0 ;  /* 0x0000001415157207 */ /* 0x000fe40004000000 */
[C---:B------:R-:W-:Y:S01]  /*0ba0*/  LEA R0, R17.reuse, UR5, 0x2 ;  /* 0x0000000511007c11 */ /* 0x040fe2000f8e10ff */
[----:B------:R0:W-:Y:S01]  /*0bb0*/  STS [R3], R4 ;  /* 0x0000000403007388 */ /* 0x0001e20000000800 */
[C---:B------:R-:W-:Y:S02]  /*0bc0*/  ISETP.GT.U32.AND P0, PT, R17.reuse, 0xff, PT ;  /* 0x000000ff1100780c */ /* 0x040fe40003f04070 */
[C---:B------:R-:W-:Y:S01]  /*0bd0*/  ISETP.GT.U32.AND P1, PT, R17.reuse, 0x7f, PT ;  /* 0x0000007f1100780c */ /* 0x040fe20003f24070 */
[----:B------:R0:W-:Y:S01]  /*0be0*/  STS [R0], R21 ;  /* 0x0000001500007388 */ /* 0x0001e20000000800 */
[----:B------:R-:W-:Y:S01]  /*0bf0*/  BAR.SYNC.DEFER_BLOCKING 0x0 ;  /* 0x0000000000007b1d */ /* 0x000fe20000010000 */
[----:B------:R-:W-:-:S02]  /*0c00*/  ISETP.GT.U32.AND P2, PT, R17, 0x3f, PT ;  /* 0x0000003f1100780c */ /* 0x000fc40003f44070 */
[----:B------:R-:W-:-:S03]  /*0c10*/  ISETP.GT.U32.AND P3, PT, R17, 0x1f, PT ;  /* 0x0000001f1100780c */ /* 0x000fc60003f64070 */
[----:B------:R-:W-:Y:S10]  /*0c20*/  @P4 BRA `(.L_x_18) ;  /* 0x00000000001c4947 */ /* 0x000ff40003800000 */
[----:B0-----:R-:W-:Y:S04]  /*0c30*/  LDS R4, [R3] ;  /* 0x0000000003047984 */ /* 0x001fe80000000800 */
[----:B------:R-:W0:Y:S02]  /*0c40*/  LDS R5, [R3+0x800] ;  /* 0x0008000003057984 */ /* 0x000e240000000800 */
[----:B0-----:R-:W-:-:S04]  /*0c50*/  FMNMX R4, R4, R5, !PT ;  /* 0x0000000504047209 */ /* 0x001fc80007800000 */
[----:B------:R-:W-:Y:S01]  /*0c60*/  FSETP.NEU.AND P4, PT, R4, R5, PT ;  /* 0x000000050400720b */ /* 0x000fe20003f8d000 */
[----:B------:R-:W-:-:S12]  /*0c70*/  STS [R3], R4 ;  /* 0x0000000403007388 */ /* 0x000fd80000000800 */
[----:B------:R-:W0:Y:S04]  /*0c80*/  @!P4 LDS R5, [R0+0x800] ;  /* 0x000800000005c984 */ /* 0x000e280000000800 */
[----:B0-----:R1:W-:Y:S02]  /*0c90*/  @!P4 STS [R0], R5 ;  /* 0x000000050000c388 */ /* 0x0013e40000000800 */
.L_x_18:
[----:B------:R-:W-:Y:S05]  /*0ca0*/  BSYNC.RECONVERGENT B0 ;  /* 0x0000000000007941 */ /* 0x000fea0003800200 */
.L_x_17:
[----:B------:R-:W-:Y:S06]  /*0cb0*/  BAR.SYNC.DEFER_BLOCKING 0x0 ;  /* 0x0000000000007b1d */ /* 0x000fec0000010000 */
[----:B------:R-:W-:Y:S04]  /*0cc0*/  BSSY.RECONVERGENT B0, `(.L_x_19) ;  /* 0x0000009000007945 */ /* 0x000fe80003800200 */
[----:B------:R-:W-:Y:S05]  /*0cd0*/  @P0 BRA `(.L_x_20) ;  /* 0x00000000001c0947 */ /* 0x000fea0003800000 */
[----:B0-----:R-:W-:Y:S04]  /*0ce0*/  LDS R4, [R3] ;  /* 0x0000000003047984 */ /* 0x001fe80000000800 */
[----:B-1----:R-:W0:Y:S02]  /*0cf0*/  LDS R5, [R3+0x400] ;  /* 0x0004000003057984 */ /* 0x002e240000000800 */
[----:B0-----:R-:W-:-:S04]  /*0d00*/  FMNMX R4, R4, R5, !PT ;  /* 0x0000000504047209 */ /* 0x001fc80007800000 */
[----:B------:R-:W-:Y:S01]  /*0d10*/  FSETP.NEU.AND P0, PT, R4, R5, PT ;  /* 0x000000050400720b */ /* 0x000fe20003f0d000 */
[----:B------:R-:W-:-:S12]  /*0d20*/  STS [R3], R4 ;  /* 0x0000000403007388 */ /* 0x000fd80000000800 */
[----:B------:R-:W0:Y:S04]  /*0d30*/  @!P0 LDS R5, [R0+0x400] ;  /* 0x0004000000058984 */ /* 0x000e280000000800 */
[----:B0-----:R2:W-:Y:S02]  /*0d40*/  @!P0 STS [R0], R5 ;  /* 0x0000000500008388 */ /* 0x0015e40000000800 */
.L_x_20:
[----:B------:R-:W-:Y:S05]  /*0d50*/  BSYNC.RECONVERGENT B0 ;  /* 0x0000000000007941 */ /* 0x000fea0003800200 */
.L_x_19:
[----:B------:R-:W-:Y:S06]  /*0d60*/  BAR.SYNC.DEFER_BLOCKING 0x0 ;  /* 0x0000000000007b1d */ /* 0x000fec0000010000 */
[----:B------:R-:W-:Y:S04]  /*0d70*/  BSSY.RECONVERGENT B0, `(.L_x_21) ;  /* 0x0000009000007945 */ /* 0x000fe80003800200 */
[----:B------:R-:W-:Y:S05]  /*0d80*/  @P1 BRA `(.L_x_22) ;  /* 0x00000000001c1947 */ /* 0x000fea0003800000 */
[----:B0-----:R-:W-:Y:S04]  /*0d90*/  LDS R4, [R3] ;  /* 0x0000000003047984 */ /* 0x001fe80000000800 */
[----:B-12---:R-:W0:Y:S02]  /*0da0*/  LDS R5, [R3+0x200] ;  /* 0x0002000003057984 */ /* 0x006e240000000800 */
[----:B0-----:R-:W-:-:S04]  /*0db0*/  FMNMX R4, R4, R5, !PT ;  /* 0x0000000504047209 */ /* 0x001fc80007800000 */
[----:B------:R-:W-:Y:S01]  /*0dc0*/  FSETP.NEU.AND P0, PT, R4, R5, PT ;  /* 0x000000050400720b */ /* 0x000fe20003f0d000 */
[----:B------:R-:W-:-:S12]  /*0dd0*/  STS [R3], R4 ;  /* 0x0000000403007388 */ /* 0x000fd80000000800 */
[----:B------:R-:W0:Y:S04]  /*0de0*/  @!P0 LDS R5, [R0+0x200] ;  /* 0x0002000000058984 */ /* 0x000e280000000800 */
[----:B0-----:R3:W-:Y:S02]  /*0df0*/  @!P0 STS [R0], R5 ;  /* 0x0000000500008388 */ /* 0x0017e40000000800 */
.L_x_22:
[----:B------:R-:W-:Y:S05]  /*0e00*/  BSYNC.RECONVERGENT B0 ;  /* 0x0000000000007941 */ /* 0x000fea0003800200 */
.L_x_21:
[----:B------:R-:W-:Y:S06]  /*0e10*/  BAR.SYNC.DEFER_BLOCKING 0x0 ;  /* 0x0000000000007b1d */ /* 0x000fec0000010000 */
[----:B------:R-:W-:Y:S04]  /*0e20*/  BSSY.RECONVERGENT B0, `(.L_x_23) ;  /* 0x0000009000007945 */ /* 0x000fe80003800200 */
[----:B------:R-:W-:Y:S05]  /*0e30*/  @P2 BRA `(.L_x_24) ;  /* 0x00000000001c2947 */ /* 0x000fea0003800000 */
[----:B0-----:R-:W-:Y:S04]  /*0e40*/  LDS R4, [R3] ;  /* 0x0000000003047984 */ /* 0x001fe80000000800 */
[----:B-123--:R-:W0:Y:S02]  /*0e50*/  LDS R5, [R3+0x100] ;  /* 0x0001000003057984 */ /* 0x00ee240000000800 */
[----:B0-----:R-:W-:-:S04]  /*0e60*/  FMNMX R4, R4, R5, !PT ;  /* 0x0000000504047209 */ /* 0x001fc80007800000 */
[----:B------:R-:W-:Y:S01]  /*0e70*/  FSETP.NEU.AND P0, PT, R4, R5, PT ;  /* 0x000000050400720b */ /* 0x000fe20003f0d000 */
[----:B------:R-:W-:-:S12]  /*0e80*/  STS [R3], R4 ;  /* 0x0000000403007388 */ /* 0x000fd80000000800 */
[----:B------:R-:W0:Y:S04]  /*0e90*/  @!P0 LDS R5, [R0+0x100] ;  /* 0x0001000000058984 */ /* 0x000e280000000800 */
[----:B0-----:R4:W-:Y:S02]  /*0ea0*/  @!P0 STS [R0], R5 ;  /* 0x0000000500008388 */ /* 0x0019e40000000800 */
.L_x_24:
[----:B------:R-:W-:Y:S05]  /*0eb0*/  BSYNC.RECONVERGENT B0 ;  /* 0x0000000000007941 */ /* 0x000fea0003800200 */
.L_x_23:
[----:B------:R-:W-:Y:S06]  /*0ec0*/  BAR.SYNC.DEFER_BLOCKING 0x0 ;  /* 0x0000000000007b1d */ /* 0x000fec0000010000 */
[----:B------:R-:W-:Y:S05]  /*0ed0*/  @P3 EXIT ;  /* 0x000000000000394d */ /* 0x000fea0003800000 */
[----:B0-----:R-:W-:Y:S01]  /*0ee0*/  LDS R4, [R3] ;  /* 0x0000000003047984 */ /* 0x001fe20000000800 */
[----:B------:R-:W-:-:S03]  /*0ef0*/  ISETP.NE.AND P1, PT, R17, RZ, PT ;  /* 0x000000ff1100720c */ /* 0x000fc60003f25270 */
[----:B-1234-:R-:W0:Y:S02]  /*0f00*/  LDS R5, [R3+0x80] ;  /* 0x0000800003057984 */ /* 0x01ee240000000800 */
        /* <DEDUP_REMOVED lines=53> */
[----:B------:R-:W1:Y:S01]  /*1260*/  LDS R9, [UR4] ;  /* 0x00000004ff097984 */ /* 0x000e620008000800 */
[----:B------:R-:W2:Y:S03]  /*1270*/  LDC.64 R4, c[0x0][0x3b0] ;  /* 0x0000ec00ff047b82 */ /* 0x000ea60000000a00 */
[----:B------:R-:W3:Y:S05]  /*1280*/  LDS R11, [UR4+0x1000] ;  /* 0x00100004ff0b7984 */ /* 0x000eea0008000800 */
[----:B0-----:R-:W0:Y:S01]  /*1290*/  LDC.64 R6, c[0x0][0x3b8] ;  /* 0x0000ee00ff067b82 */ /* 0x001e220000000a00 */
[----:B--2---:R-:W-:-:S04]  /*12a0*/  IMAD.WIDE R4, R2, 0x4, R4 ;  /* 0x0000000402047825 */ /* 0x004fc800078e0204 */
[----:B0-----:R-:W-:Y:S01]  /*12b0*/  IMAD.WIDE R2, R2, 0x4, R6 ;  /* 0x0000000402027825 */ /* 0x001fe200078e0206 */
[----:B-1----:R-:W-:Y:S04]  /*12c0*/  STG.E desc[UR8][R4.64], R9 ;  /* 0x0000000904007986 */ /* 0x002fe8000c101908 */
[----:B---3--:R-:W-:Y:S01]  /*12d0*/  STG.E desc[UR8][R2.64], R11 ;  /* 0x0000000b02007986 */ /* 0x008fe2000c101908 */
[----:B------:R-:W-:Y:S05]  /*12e0*/  EXIT ;  /* 0x000000000000794d */ /* 0x000fea0003800000 */
        .weak           $__internal_0_$__cuda_sm3x_div_rn_noftz_f32_slowpath
        .type           $__internal_0_$__cuda_sm3x_div_rn_noftz_f32_slowpath,@function
        .size           $__internal_0_$__cuda_sm3x_div_rn_noftz_f32_slowpath,(.L_x_67 - $__internal_0_$__cuda_sm3x_div_rn_noftz_f32_slowpath)
$__internal_0_$__cuda_sm3x_div_rn_noftz_f32_slowpath:
[----:B------:R-:W-:Y:S01]  /*12f0*/  SHF.R.U32.HI R26, RZ, 0x17, R3 ;  /* 0x00000017ff1a7819 */ /* 0x000fe20000011603 */
[----:B------:R-:W-:Y:S01]  /*1300*/  BSSY.RECONVERGENT B1, `(.L_x_25) ;  /* 0x0000063000017945 */ /* 0x000fe20003800200 */
[----:B------:R-:W-:Y:S02]  /*1310*/  SHF.R.U32.HI R27, RZ, 0x17, R0 ;  /* 0x00000017ff1b7819 */ /* 0x000fe40000011600 */
[----:B------:R-:W-:Y:S02]  /*1320*/  LOP3.LUT R26, R26, 0xff, RZ, 0xc0, !PT ;  /* 0x000000ff1a1a7812 */ /* 0x000fe400078ec0ff */
[----:B------:R-:W-:-:S03]  /*1330*/  LOP3.LUT R27, R27, 0xff, RZ, 0xc0, !PT ;  /* 0x000000ff1b1b7812 */ /* 0x000fc600078ec0ff */
[----:B------:R-:W-:Y:S02]  /*1340*/  VIADD R23, R26, 0xffffffff ;  /* 0xffffffff1a177836 */ /* 0x000fe40000000000 */
[----:B------:R-:W-:-:S03]  /*1350*/  VIADD R28, R27, 0xffffffff ;  /* 0xffffffff1b1c7836 */ /* 0x000fc60000000000 */
[----:B------:R-:W-:-:S04]  /*1360*/  ISETP.GT.U32.AND P0, PT, R23, 0xfd, PT ;  /* 0x000000fd1700780c */ /* 0x000fc80003f04070 */
[----:B------:R-:W-:-:S13]  /*1370*/  ISETP.GT.U32.OR P0, PT, R28, 0xfd, P0 ;  /* 0x000000fd1c00780c */ /* 0x000fda0000704470 */
[----:B------:R-:W-:Y:S01]  /*1380*/  @!P0 IMAD.MOV.U32 R23, RZ, RZ, RZ ;  /* 0x000000ffff178224 */ /* 0x000fe200078e00ff */
[----:B------:R-:W-:Y:S06]  /*1390*/  @!P0 BRA `(.L_x_26) ;  /* 0x0000000000608947 */ /* 0x000fec0003800000 */
[----:B------:R-:W-:Y:S02]  /*13a0*/  FSETP.GTU.FTZ.AND P0, PT, |R0|, +INF , PT ;  /* 0x7f8000000000780b */ /* 0x000fe40003f1c200 */
[----:B------:R-:W-:-:S04]  /*13b0*/  FSETP.GTU.FTZ.AND P1, PT, |R3|, +INF , PT ;  /* 0x7f8000000300780b */ /* 0x000fc80003f3c200 */
[----:B------:R-:W-:-:S13]  /*13c0*/  PLOP3.LUT P0, PT, P0, P1, PT, 0xf8, 0x8f ;  /* 0x00000000008f781c */ /* 0x000fda0000703f70 */
[----:B------:R-:W-:Y:S05]  /*13d0*/  @P0 BRA `(.L_x_27) ;  /* 0x0000000400500947 */ /* 0x000fea0003800000 */
[----:B------:R-:W-:-:S13]  /*13e0*/  LOP3.LUT P0, RZ, R3, 0x7fffffff, R0, 0xc8, !PT ;  /* 0x7fffffff03ff7812 */ /* 0x000fda000780c800 */
[----:B------:R-:W-:Y:S05]  /*13f0*/  @!P0 BRA `(.L_x_28) ;  /* 0x0000000400408947 */ /* 0x000fea0003800000 */
[C---:B------:R-:W-:Y:S02]  /*1400*/  FSETP.NEU.FTZ.AND P1, PT, |R0|.reuse, +INF , PT ;  /* 0x7f8000000000780b */ /* 0x040fe40003f3d200 */
[----:B------:R-:W-:Y:S02]  /*1410*/  FSETP.NEU.FTZ.AND P2, PT, |R3|, +INF , PT ;  /* 0x7f8000000300780b */ /* 0x000fe40003f5d200 */
[----:B------:R-:W-:-:S11]  /*1420*/  FSETP.NEU.FTZ.AND P0, PT, |R0|, +INF , PT ;  /* 0x7f8000000000780b */ /* 0x000fd60003f1d200 */
[----:B------:R-:W-:Y:S05]  /*1430*/  @!P2 BRA !P1, `(.L_x_28) ;  /* 0x000000040030a947 */ /* 0x000fea0004800000 */
[----:B------:R-:W-:-:S04]  /*1440*/  LOP3.LUT P1, RZ, R0, 0x7fffffff, RZ, 0xc0, !PT ;  /* 0x7fffffff00ff7812 */ /* 0x000fc8000782c0ff */
[----:B------:R-:W-:-:S13]  /*1450*/  PLOP3.LUT P1, PT, P2, P1, PT, 0x2f, 0xf2 ;  /* 0x0000000000f2781c */ /* 0x000fda0001722577 */
[----:B------:R-:W-:Y:S05]  /*1460*/  @P1 BRA `(.L_x_29) ;  /* 0x00000004001c1947 */ /* 0x000fea0003800000 */
[----:B------:R-:W-:-:S04]  /*1470*/  LOP3.LUT P1, RZ, R3, 0x7fffffff, RZ, 0xc0, !PT ;  /* 0x7fffffff03ff7812 */ /* 0x000fc8000782c0ff */
[----:B------:R-:W-:-:S13]  /*1480*/  PLOP3.LUT P0, PT, P0, P1, PT, 0x2f, 0xf2 ;  /* 0x0000000000f2781c */ /* 0x000fda0000702577 */
[----:B------:R-:W-:Y:S05]  /*1490*/  @P0 BRA `(.L_x_30) ;  /* 0x0000000400040947 */ /* 0x000fea0003800000 */
[----:B------:R-:W-:Y:S01]  /*14a0*/  ISETP.GE.AND P0, PT, R28, RZ, PT ;  /* 0x000000ff1c00720c */ /* 0x000fe20003f06270 */
[----:B------:R-:W-:-:S05]  /*14b0*/  VIADD R23, R26, 0xffffffff ;  /* 0xffffffff1a177836 */ /* 0x000fca0000000000 */
[----:B------:R-:W-:-:S07]  /*14c0*/  ISETP.GE.AND P1, PT, R23, RZ, PT ;  /* 0x000000ff1700720c */ /* 0x000fce0003f26270 */
[----:B------:R-:W-:Y:S02]  /*14d0*/  @P0 IMAD.MOV.U32 R23, RZ, RZ, RZ ;  /* 0x000000ffff170224 */ /* 0x000fe400078e00ff */
[----:B------:R-:W-:Y:S01]  /*14e0*/  @!P0 FFMA R0, R0, 1.84467440737095516160e+19, RZ ;  /* 0x5f80000000008823 */ /* 0x000fe200000000ff */
[----:B------:R-:W-:-:S03]  /*14f0*/  @!P0 IMAD.MOV.U32 R23, RZ, RZ, -0x40 ;  /* 0xffffffc0ff178424 */ /* 0x000fc600078e00ff */
[----:B------:R-:W-:Y:S01]  /*1500*/  @!P1 FFMA R3, R3, 1.84467440737095516160e+19, RZ ;  /* 0x5f80000003039823 */ /* 0x000fe200000000ff */
[----:B------:R-:W-:-:S07]  /*1510*/  @!P1 VIADD R23, R23, 0x40 ;  /* 0x0000004017179836 */ /* 0x000fce0000000000 */
.L_x_26:
[----:B------:R-:W-:Y:S01]  /*1520*/  LEA R28, R26, 0xc0800000, 0x17 ;  /* 0xc08000001a1c7811 */ /* 0x000fe200078eb8ff */
[----:B------:R-:W-:Y:S01]  /*1530*/  VIADD R27, R27, 0xffffff81 ;  /* 0xffffff811b1b7836 */ /* 0x000fe20000000000 */
[----:B------:R-:W-:Y:S03]  /*1540*/  BSSY.RECONVERGENT B2, `(.L_x_31) ;  /* 0x0000035000027945 */ /* 0x000fe60003800200 */
[----:B------:R-:W-:Y:S01]  /*1550*/  IMAD.IADD R29, R3, 0x1, -R28 ;  /* 0x00000001031d7824 */ /* 0x000fe200078e0a1c */
[C---:B------:R-:W-:Y:S01]  /*1560*/  IADD3 R26, PT, PT, R27.reuse, 0x7f, -R26 ;  /* 0x0000007f1b1a7810 */ /* 0x040fe20007ffe81a */
[----:B------:R-:W-:Y:S02]  /*1570*/  IMAD R0, R27, -0x800000, R0 ;  /* 0xff8000001b007824 */ /* 0x000fe400078e0200 */
[----:B------:R-:W0:Y:S01]  /*1580*/  MUFU.RCP R28, R29 ;  /* 0x0000001d001c7308 */ /* 0x000e220000001000 */
[----:B------:R-:W-:Y:S01]  /*1590*/  FADD.FTZ R3, -R29, -RZ ;  /* 0x800000ff1d037221 */ /* 0x000fe20000010100 */
[----:B------:R-:W-:-:S03]  /*15a0*/  IMAD.IADD R23, R26, 0x1, R23 ;  /* 0x000000011a177824 */ /* 0x000fc600078e0217 */
[----:B0-----:R-:W-:-:S04]  /*15b0*/  FFMA R27, R28, R3, 1 ;  /* 0x3f8000001c1b7423 */ /* 0x001fc80000000003 */
[----:B------:R-:W-:-:S04]  /*15c0*/  FFMA R27, R28, R27, R28 ;  /* 0x0000001b1c1b7223 */ /* 0x000fc8000000001c */
[----:B------:R-:W-:-:S04]  /*15d0*/  FFMA R26, R0, R27, RZ ;  /* 0x0000001b001a7223 */ /* 0x000fc800000000ff */
[----:B------:R-:W-:-:S04]  /*15e0*/  FFMA R28, R3, R26, R0 ;  /* 0x0000001a031c7223 */ /* 0x000fc80000000000 */
[----:B------:R-:W-:-:S04]  /*15f0*/  FFMA R26, R27, R28, R26 ;  /* 0x0000001c1b1a7223 */ /* 0x000fc8000000001a */
[----:B------:R-:W-:-:S04]  /*1600*/  FFMA R29, R3, R26, R0 ;  /* 0x0000001a031d7223 */ /* 0x000fc80000000000 */
[----:B------:R-:W-:-:S05]  /*1610*/  FFMA R0, R27, R29, R26 ;  /* 0x0000001d1b007223 */ /* 0x000fca000000001a */
[----:B------:R-:W-:-:S04]  /*1620*/  SHF.R.U32.HI R3, RZ, 0x17, R0 ;  /* 0x00000017ff037819 */ /* 0x000fc80000011600 */
[----:B------:R-:W-:-:S05]  /*1630*/  LOP3.LUT R28, R3, 0xff, RZ, 0xc0, !PT ;  /* 0x000000ff031c7812 */ /* 0x000fca00078ec0ff */
[----:B------:R-:W-:-:S04]  /*1640*/  IMAD.IADD R3, R28, 0x1, R23 ;  /* 0x000000011c037824 */ /* 0x000fc800078e0217 */
[----:B------:R-:W-:-:S05]  /*1650*/  VIADD R28, R3, 0xffffffff ;  /* 0xffffffff031c7836 */ /* 0x000fca0000000000 */
[----:B------:R-:W-:-:S13]  /*1660*/  ISETP.GE.U32.AND P0, PT, R28, 0xfe, PT ;  /* 0x000000fe1c00780c */ /* 0x000fda0003f06070 */
[----:B------:R-:W-:Y:S05]  /*1670*/  @!P0 BRA `(.L_x_32) ;  /* 0x0000000000808947 */ /* 0x000fea0003800000 */
[----:B------:R-:W-:-:S13]  /*1680*/  ISETP.GT.AND P0, PT, R3, 0xfe, PT ;  /* 0x000000fe0300780c */ /* 0x000fda0003f04270 */
[----:B------:R-:W-:Y:S05]  /*1690*/  @P0 BRA `(.L_x_33) ;  /* 0x00000000006c0947 */ /* 0x000fea0003800000 */
[----:B------:R-:W-:-:S13]  /*16a0*/  ISETP.GE.AND P0, PT, R3, 0x1, PT ;  /* 0x000000010300780c */ /* 0x000fda0003f06270 */
[----:B------:R-:W-:Y:S05]  /*16b0*/  @P0 BRA `(.L_x_34) ;  /* 0x0000000000740947 */ /* 0x000fea0003800000 */
[----:B------:R-:W-:Y:S02]  /*16c0*/  ISETP.GE.AND P0, PT, R3, -0x18, PT ;  /* 0xffffffe80300780c */ /* 0x000fe40003f06270 */
[----:B------:R-:W-:-:S11]  /*16d0*/  LOP3.LUT R0, R0, 0x80000000, RZ, 0xc0, !PT ;  /* 0x8000000000007812 */ /* 0x000fd600078ec0ff */
[----:B------:R-:W-:Y:S05]  /*16e0*/  @!P0 BRA `(.L_x_34) ;  /* 0x0000000000688947 */ /* 0x000fea0003800000 */
[CCC-:B------:R-:W-:Y:S01]  /*16f0*/  FFMA.RP R28, R27.reuse, R29.reuse, R26.reuse ;  /* 0x0000001d1b1c7223 */ /* 0x1c0fe2000000801a */
[CCC-:B------:R-:W-:Y:S01]  /*1700*/  FFMA.RM R23, R27.reuse, R29.reuse, R26.reuse ;  /* 0x0000001d1b177223 */ /* 0x1c0fe2000000401a */
[----:B------:R-:W-:Y:S01]  /*1710*/  FFMA.RZ R26, R27, R29, R26 ;  /* 0x0000001d1b1a7223 */ /* 0x000fe2000000c01a */
[C---:B------:R-:W-:Y:S02]  /*1720*/  ISETP.NE.AND P2, PT, R3.reuse, RZ, PT ;  /* 0x000000ff0300720c */ /* 0x040fe40003f45270 */
[C---:B------:R-:W-:Y:S02]  /*1730*/  ISETP.NE.AND P1, PT, R3.reuse, RZ, PT ;  /* 0x000000ff0300720c */ /* 0x040fe40003f25270 */
[----:B------:R-:W-:Y:S02]  /*1740*/  LOP3.LUT R26, R26, 0x7fffff, RZ, 0xc0, !PT ;  /* 0x007fffff1a1a7812 */ /* 0x000fe400078ec0ff */
[----:B------:R-:W-:Y:S01]  /*1750*/  FSETP.NEU.FTZ.AND P0, PT, R28, R23, PT ;  /* 0x000000171c00720b */ /* 0x000fe20003f1d000 */
[----:B------:R-:W-:Y:S01]  /*1760*/  VIADD R23, R3, 0x20 ;  /* 0x0000002003177836 */ /* 0x000fe20000000000 */
[----:B------:R-:W-:Y:S01]  /*1770*/  LOP3.LUT R26, R26, 0x800000, RZ, 0xfc, !PT ;  /* 0x008000001a1a7812 */ /* 0x000fe200078efcff */
[----:B------:R-:W-:-:S03]  /*1780*/  IMAD.MOV R3, RZ, RZ, -R3 ;  /* 0x000000ffff037224 */ /* 0x000fc600078e0a03 */
[----:B------:R-:W-:Y:S02]  /*1790*/  SHF.L.U32 R23, R26, R23, RZ ;  /* 0x000000171a177219 */ /* 0x000fe400000006ff */
[----:B------:R-:W-:Y:S02]  /*17a0*/  SEL R3, R3, RZ, P2 ;  /* 0x000000ff03037207 */ /* 0x000fe40001000000 */
[----:B------:R-:W-:Y:S02]  /*17b0*/  ISETP.NE.AND P1, PT, R23, RZ, P1 ;  /* 0x000000ff1700720c */ /* 0x000fe40000f25270 */
[----:B------:R-:W-:Y:S02]  /*17c0*/  SHF.R.U32.HI R3, RZ, R3, R26 ;  /* 0x00000003ff037219 */ /* 0x000fe4000001161a */
[----:B------:R-:W-:Y:S02]  /*17d0*/  PLOP3.LUT P0, PT, P0, P1, PT, 0xf8, 0x8f ;  /* 0x00000000008f781c */ /* 0x000fe40000703f70 */
[----:B------:R-:W-:-:S02]  /*17e0*/  SHF.R.U32.HI R26, RZ, 0x1, R3 ;  /* 0x00000001ff1a7819 */ /* 0x000fc40000011603 */
[----:B------:R-:W-:-:S04]  /*17f0*/  SEL R23, RZ, 0x1, !P0 ;  /* 0x00000001ff177807 */ /* 0x000fc80004000000 */
[----:B------:R-:W-:-:S04]  /*1800*/  LOP3.LUT R28, R23, 0x1, R26, 0xf8, !PT ;  /* 0x00000001171c7812 */ /* 0x000fc800078ef81a */
[----:B------:R-:W-:-:S05]  /*1810*/  LOP3.LUT R3, R28, R3, RZ, 0xc0, !PT ;  /* 0x000000031c037212 */ /* 0x000fca00078ec0ff */
[----:B------:R-:W-:-:S05]  /*1820*/  IMAD.IADD R3, R26, 0x1, R3 ;  /* 0x000000011a037824 */ /* 0x000fca00078e0203 */
[----:B------:R-:W-:Y:S01]  /*1830*/  LOP3.LUT R0, R3, R0, RZ, 0xfc, !PT ;  /* 0x0000000003007212 */ /* 0x000fe200078efcff */
[----:B------:R-:W-:Y:S06]  /*1840*/  BRA `(.L_x_34) ;  /* 0x0000000000107947 */ /* 0x000fec0003800000 */
.L_x_33:
[----:B------:R-:W-:-:S04]  /*1850*/  LOP3.LUT R0, R0, 0x80000000, RZ, 0xc0, !PT ;  /* 0x8000000000007812 */ /* 0x000fc800078ec0ff */
[----:B------:R-:W-:Y:S01]  /*1860*/  LOP3.LUT R0, R0, 0x7f800000, RZ, 0xfc, !PT ;  /* 0x7f80000000007812 */ /* 0x000fe200078efcff */
[----:B------:R-:W-:Y:S06]  /*1870*/  BRA `(.L_x_34) ;  /* 0x0000000000047947 */ /* 0x000fec0003800000 */
.L_x_32:
[----:B------:R-:W-:-:S07]  /*1880*/  IMAD R0, R23, 0x800000, R0 ;  /* 0x0080000017007824 */ /* 0x000fce00078e0200 */
.L_x_34:
[----:B------:R-:W-:Y:S05]  /*1890*/  BSYNC.RECONVERGENT B2 ;  /* 0x0000000000027941 */ /* 0x000fea0003800200 */
.L_x_31:
[----:B------:R-:W-:Y:S05]  /*18a0*/  BRA `(.L_x_35) ;  /* 0x0000000000207947 */ /* 0x000fea0003800000 */
.L_x_30:
[----:B------:R-:W-:-:S04]  /*18b0*/  LOP3.LUT R0, R3, 0x80000000, R0, 0x48, !PT ;  /* 0x8000000003007812 */ /* 0x000fc800078e4800 */
[----:B------:R-:W-:Y:S01]  /*18c0*/  LOP3.LUT R0, R0, 0x7f800000, RZ, 0xfc, !PT ;  /* 0x7f80000000007812 */ /* 0x000fe200078efcff */
[----:B------:R-:W-:Y:S06]  /*18d0*/  BRA `(.L_x_35) ;  /* 0x0000000000147947 */ /* 0x000fec0003800000 */
.L_x_29:
[----:B------:R-:W-:Y:S01]  /*18e0*/  LOP3.LUT R0, R3, 0x80000000, R0, 0x48, !PT ;  /* 0x8000000003007812 */ /* 0x000fe200078e4800 */
[----:B------:R-:W-:Y:S06]  /*18f0*/  BRA `(.L_x_35) ;  /* 0x00000000000c7947 */ /* 0x000fec0003800000 */
.L_x_28:
[----:B------:R-:W0:Y:S01]  /*1900*/  MUFU.RSQ R0, -QNAN ;  /* 0xffc0000000007908 */ /* 0x000e220000001400 */
[----:B------:R-:W-:Y:S05]  /*1910*/  BRA `(.L_x_35) ;  /* 0x0000000000047947 */ /* 0x000fea0003800000 */
.L_x_27:
[----:B------:R-:W-:-:S07]  /*1920*/  FADD.FTZ R0, R0, R3 ;  /* 0x0000000300007221 */ /* 0x000fce0000010000 */
.L_x_35:
[----:B------:R-:W-:Y:S05]  /*1930*/  BSYNC.RECONVERGENT B1 ;  /* 0x0000000000017941 */ /* 0x000fea0003800200 */
.L_x_25:
[----:B------:R-:W-:-:S04]  /*1940*/  IMAD.MOV.U32 R23, RZ, RZ, 0x0 ;  /* 0x00000000ff177424 */ /* 0x000fc800078e00ff */
[----:B0-----:R-:W-:Y:S05]  /*1950*/  RET.REL.NODEC R22 `(_Z12block_kernelPiS_PfS0_S0_S0_S0_S_) ;  /* 0xffffffe416a87950 */ /* 0x001fea0003c3ffff */
.L_x_36:
        /* <DEDUP_REMOVED lines=10> */
.L_x_67:


//--------------------- .text._Z7flambdaPfS_S_S_ii --------------------------
	.section	.text._Z7flambdaPfS_S_S_ii,"ax",@progbits
	.align	128
        .global         _Z7flambdaPfS_S_S_ii
        .type           _Z7flambdaPfS_S_S_ii,@function
        .size           _Z7flambdaPfS_S_S_ii,(.L_x_68 - _Z7flambdaPfS_S_S_ii)
        .other          _Z7flambdaPfS_S_S_ii,@"STO_CUDA_ENTRY STV_DEFAULT"
_Z7flambdaPfS_S_S_ii:
.text._Z7flambdaPfS_S_S_ii:
[----:B------:R-:W-:Y:S01]  /*0000*/  LDC R1, c[0x0][0x37c] ;  /* 0x0000df00ff017b82 */ /* 0x000fe20000000800 */
[----:B------:R-:W0:Y:S07]  /*0010*/  S2R R13, SR_CTAID.X ;  /* 0x00000000000d7919 */ /* 0x000e2e0000002500 */
[----:B------:R-:W0:Y:S01]  /*0020*/  LDC.64 R2, c[0x0][0x3a0] ;  /* 0x0000e800ff027b82 */ /* 0x000e220000000a00 */
[----:B------:R-:W1:Y:S01]  /*0030*/  LDCU.64 UR4, c[0x0][0x358] ;  /* 0x00006b00ff0477ac */ /* 0x000e620008000a00 */
[----:B------:R-:W2:Y:S01]  /*0040*/  S2R R6, SR_TID.X ;  /* 0x0000000000067919 */ /* 0x000ea20000002100 */
[----:B------:R-:W3:Y:S05]  /*0050*/  LDCU UR6, c[0x0][0x360] ;  /* 0x00006c00ff0677ac */ /* 0x000eea0008000800 */
[----:B------:R-:W4:Y:S08]  /*0060*/  LDC.64 R16, c[0x0][0x398] ;  /* 0x0000e600ff107b82 */ /* 0x000f300000000a00 */
[----:B------:R-:W5:Y:S08]  /*0070*/  LDC.64 R8, c[0x0][0x390] ;  /* 0x0000e400ff087b82 */ /* 0x000f700000000a00 */
[----:B------:R-:W3:Y:S01]  /*0080*/  LDC.64 R4, c[0x0][0x380] ;  /* 0x0000e000ff047b82 */ /* 0x000ee20000000a00 */
[----:B0-----:R-:W-:-:S02]  /*0090*/  IMAD R19, R2, 0x80, R13 ;  /* 0x0000008002137824 */ /* 0x001fc400078e020d */
[----:B--2---:R-:W-:-:S05]  /*00a0*/  IMAD R7, R3, 0x80, R6 ;  /* 0x0000008003077824 */ /* 0x004fca00078e0206 */
[----:B------:R-:W0:Y:S01]  /*00b0*/  LDC.64 R2, c[0x0][0x388] ;  /* 0x0000e200ff027b82 */ /* 0x000e220000000a00 */
[----:B----4-:R-:W-:-:S04]  /*00c0*/  IMAD.WIDE R14, R19, 0x4, R16 ;  /* 0x00000004130e7825 */ /* 0x010fc800078e0210 */
[----:B------:R-:W-:Y:S01]  /*00d0*/  IMAD.WIDE R16, R7, 0x4, R16 ;  /* 0x0000000407107825 */ /* 0x000fe200078e0210 */
[----:B-1----:R-:W2:Y:S03]  /*00e0*/  LDG.E R0, desc[UR4][R14.64] ;  /* 0x000000040e007981 */ /* 0x002ea6000c1e1900 */
[----:B-----5:R-:W-:Y:S02]  /*00f0*/  IMAD.WIDE R10, R19, 0x4, R8 ;  /* 0x00000004130a7825 */ /* 0x020fe400078e0208 */
[----:B------:R-:W4:Y:S02]  /*0100*/  LDG.E R17, desc[UR4][R16.64] ;  /* 0x0000000410117981 */ /* 0x000f24000c1e1900 */
[----:B---3--:R-:W-:Y:S02]  /*0110*/  IMAD R13, R13, UR6, R6 ;  /* 0x000000060d0d7c24 */ /* 0x008fe4000f8e0206 */
[----:B------:R-:W-:Y:S01]  /*0120*/  IMAD.WIDE R8, R7, 0x4, R8 ;  /* 0x0000000407087825 */ /* 0x000fe200078e0208 */
[----:B------:R-:W3:Y:S03]  /*0130*/  LDG.E R10, desc[UR4][R10.64] ;  /* 0x000000040a0a7981 */ /* 0x000ee6000c1e1900 */
[----:B------:R-:W-:-:S02]  /*0140*/  IMAD.WIDE R4, R13, 0x4, R4 ;  /* 0x000000040d047825 */ /* 0x000fc400078e0204 */
[----:B------:R-:W5:Y:S02]  /*0150*/  LDG.E R8, desc[UR4][R8.64] ;  /* 0x0000000408087981 */ /* 0x000f64000c1e1900 */
[--C-:B0-----:R-:W-:Y:S02]  /*0160*/  IMAD.WIDE R12, R19, 0x4, R2.reuse ;  /* 0x00000004130c7825 */ /* 0x101fe400078e0202 */
[----:B------:R-:W5:Y:S02]  /*0170*/  LDG.E R6, desc[UR4][R4.64] ;  /* 0x0000000404067981 */ /* 0x000f64000c1e1900 */
[----:B------:R-:W-:Y:S02]  /*0180*/  IMAD.WIDE R2, R7, 0x4, R2 ;  /* 0x0000000407027825 */ /* 0x000fe400078e0202 */
[----:B------:R-:W5:Y:S04]  /*0190*/  LDG.E R12, desc[UR4][R12.64] ;  /* 0x000000040c0c7981 */ /* 0x000f68000c1e1900 */
[----:B------:R-:W5:Y:S01]  /*01a0*/  LDG.E R2, desc[UR4][R2.64] ;  /* 0x0000000402027981 */ /* 0x000f62000c1e1900 */
[----:B------:R-:W-:Y:S01]  /*01b0*/  BSSY.RECONVERGENT B0, `(.L_x_37) ;  /* 0x0000012000007945 */ /* 0x000fe20003800200 */
[----:B--2---:R-:W-:-:S04]  /*01c0*/  FMUL R0, R0, 128 ;  /* 0x4300000000007820 */ /* 0x004fc80000400000 */
[----:B----4-:R-:W-:-:S04]  /*01d0*/  FMUL R17, R0, R17 ;  /* 0x0000001100117220 */ /* 0x010fc80000400000 */
[----:B------:R-:W0:Y:S01]  /*01e0*/  MUFU.RCP R14, R17 ;  /* 0x00000011000e7308 */ /* 0x000e220000001000 */
[----:B---3--:R-:W-:-:S04]  /*01f0*/  FMUL R7, R10, 128 ;  /* 0x430000000a077820 */ /* 0x008fc80000400000 */
[----:B-----5:R-:W-:-:S04]  /*0200*/  FFMA R7, R7, R8, R6 ;  /* 0x0000000807077223 */ /* 0x020fc80000000006 */
[----:B------:R-:W-:-:S04]  /*0210*/  FFMA R7, -R8, R12, R7 ;  /* 0x0000000c08077223 */ /* 0x000fc80000000107 */
[----:B------:R-:W-:Y:S01]  /*0220*/  FFMA R0, -R10, R2, R7 ;  /* 0x000000020a007223 */ /* 0x000fe20000000107 */
[----:B0-----:R-:W-:-:S03]  /*0230*/  FFMA R9, -R17, R14, 1 ;  /* 0x3f80000011097423 */ /* 0x001fc6000000010e */
[----:B------:R-:W0:Y:S01]  /*0240*/  FCHK P0, R0, R17 ;  /* 0x0000001100007302 */ /* 0x000e220000000000 */
[----:B------:R-:W-:-:S04]  /*0250*/  FFMA R9, R14, R9, R14 ;  /* 0x000000090e097223 */ /* 0x000fc8000000000e */
[----:B------:R-:W-:-:S04]  /*0260*/  FFMA R2, R0, R9, RZ ;  /* 0x0000000900027223 */ /* 0x000fc800000000ff */
[----:B------:R-:W-:-:S04]  /*0270*/  FFMA R3, -R17, R2, R0 ;  /* 0x0000000211037223 */ /* 0x000fc80000000100 */
[----:B------:R-:W-:Y:S01]  /*0280*/  FFMA R3, R9, R3, R2 ;  /* 0x0000000309037223 */ /* 0x000fe20000000002 */
[----:B0-----:R-:W-:Y:S06]  /*0290*/  @!P0 BRA `(.L_x_38) ;  /* 0x00000000000c8947 */ /* 0x001fec0003800000 */
[----:B------:R-:W-:-:S07]  /*02a0*/  MOV R2, 0x2c0 ;  /* 0x000002c000027802 */ /* 0x000fce0000000f00 */
[----:B------:R-:W-:Y:S05]  /*02b0*/  CALL.REL.NOINC `($__internal_1_$__cuda_sm3x_div_rn_noftz_f32_slowpath) ;  /* 0x0000000000107944 */ /* 0x000fea0003c00000 */
[----:B------:R-:W-:-:S07]  /*02c0*/  IMAD.MOV.U32 R3, RZ, RZ, R0 ;  /* 0x000000ffff037224 */ /* 0x000fce00078e0000 */
.L_x_38:
[----:B------:R-:W-:Y:S05]  /*02d0*/  BSYNC.RECONVERGENT B0 ;  /* 0x0000000000007941 */ /* 0x000fea0003800200 */
.L_x_37:
[----:B------:R-:W-:Y:S01]  /*02e0*/  STG.E desc[UR4][R4.64], R3 ;  /* 0x0000000304007986 */ /* 0x000fe2000c101904 */
[----:B------:R-:W-:Y:S05]  /*02f0*/  EXIT ;  /* 0x000000000000794d */ /* 0x000fea0003800000 */
        .weak           $__internal_1_$__cuda_sm3x_div_rn_noftz_f32_slowpath
        .type           $__internal_1_$__cuda_sm3x_div_rn_noftz_f32_slowpath,@function
        .size           $__internal_1_$__cuda_sm3x_div_rn_noftz_f32_slowpath,(.L_x_68 - $__internal_1_$__cuda_sm3x_div_rn_noftz_f32_slowpath)
$__internal_1_$__cuda_sm3x_div_rn_noftz_f32_slowpath:
[----:B------:R-:W-:Y:S01]  /*0300*/  SHF.R.U32.HI R6, RZ, 0x17, R17 ;  /* 0x00000017ff067819 */ /* 0x000fe20000011611 */
[----:B------:R-:W-:Y:S01]  /*0310*/  BSSY.RECONVERGENT B1, `(.L_x_39) ;  /* 0x0000064000017945 */ /* 0x000fe20003800200 */
[----:B------:R-:W-:Y:S02]  /*0320*/  SHF.R.U32.HI R3, RZ, 0x17, R0 ;  /* 0x00000017ff037819 */ /* 0x000fe40000011600 */
[----:B------:R-:W-:Y:S02]  /*0330*/  LOP3.LUT R7, R6, 0xff, RZ, 0xc0, !PT ;  /* 0x000000ff06077812 */ /* 0x000fe400078ec0ff */
[----:B------:R-:W-:Y:S02]  /*0340*/  LOP3.LUT R6, R3, 0xff, RZ, 0xc0, !PT ;  /* 0x000000ff03067812 */ /* 0x000fe400078ec0ff */
[----:B------:R-:W-:Y:S01]  /*0350*/  MOV R8, R0 ;  /* 0x0000000000087202 */ /* 0x000fe20000000f00 */
[----:B------:R-:W-:Y:S02]  /*0360*/  VIADD R11, R7, 0xffffffff ;  /* 0xffffffff070b7836 */ /* 0x000fe40000000000 */
[----:B------:R-:W-:-:S03]  /*0370*/  VIADD R10, R6, 0xffffffff ;  /* 0xffffffff060a7836 */ /* 0x000fc60000000000 */
[----:B------:R-:W-:-:S04]  /*0380*/  ISETP.GT.U32.AND P0, PT, R11, 0xfd, PT ;  /* 0x000000fd0b00780c */ /* 0x000fc80003f04070 */
[----:B------:R-:W-:-:S13]  /*0390*/  ISETP.GT.U32.OR P0, PT, R10, 0xfd, P0 ;  /* 0x000000fd0a00780c */ /* 0x000fda0000704470 */
[----:B------:R-:W-:Y:S01]  /*03a0*/  @!P0 IMAD.MOV.U32 R9, RZ, RZ, RZ ;  /* 0x000000ffff098224 */ /* 0x000fe200078e00ff */
[----:B------:R-:W-:Y:S06]  /*03b0*/  @!P0 BRA `(.L_x_40) ;  /* 0x0000000000608947 */ /* 0x000fec0003800000 */
[----:B------:R-:W-:Y:S01]  /*03c0*/  FSETP.GTU.FTZ.AND P0, PT, |R0|, +INF , PT ;  /* 0x7f8000000000780b */ /* 0x000fe20003f1c200 */
[----:B------:R-:W-:Y:S01]  /*03d0*/  IMAD.MOV.U32 R3, RZ, RZ, R17 ;  /* 0x000000ffff037224 */ /* 0x000fe200078e0011 */
        /* <DEDUP_REMOVED lines=15> */
[----:B------:R-:W-:Y:S02]  /*04d0*/  ISETP.GE.AND P0, PT, R10, RZ, PT ;  /* 0x000000ff0a00720c */ /* 0x000fe40003f06270 */
[----:B------:R-:W-:-:S11]  /*04e0*/  ISETP.GE.AND P1, PT, R11, RZ, PT ;  /* 0x000000ff0b00720c */ /* 0x000fd60003f26270 */
[----:B------:R-:W-:Y:S02]  /*04f0*/  @P0 IMAD.MOV.U32 R9, RZ, RZ, RZ ;  /* 0x000000ffff090224 */ /* 0x000fe400078e00ff */
[----:B------:R-:W-:Y:S01]  /*0500*/  @!P0 FFMA R8, R0, 1.84467440737095516160e+19, RZ ;  /* 0x5f80000000088823 */ /* 0x000fe200000000ff */
[----:B------:R-:W-:Y:S02]  /*0510*/  @!P0 IMAD.MOV.U32 R9, RZ, RZ, -0x40 ;  /* 0xffffffc0ff098424 */ /* 0x000fe400078e00ff */
[----:B------:R-:W-:-:S03]  /*0520*/  @!P1 FFMA R17, R3, 1.84467440737095516160e+19, RZ ;  /* 0x5f80000003119823 */ /* 0x000fc600000000ff */
[----:B------:R-:W-:-:S07]  /*0530*/  @!P1 IADD3 R9, PT, PT, R9, 0x40, RZ ;  /* 0x0000004009099810 */ /* 0x000fce0007ffe0ff */
.L_x_40:
[----:B------:R-:W-:Y:S01]  /*0540*/  LEA R0, R7, 0xc0800000, 0x17 ;  /* 0xc080000007007811 */ /* 0x000fe200078eb8ff */
[----:B------:R-:W-:Y:S01]  /*0550*/  VIADD R6, R6, 0xffffff81 ;  /* 0xffffff8106067836 */ /* 0x000fe20000000000 */
[----:B------:R-:W-:Y:S03]  /*0560*/  BSSY.RECONVERGENT B2, `(.L_x_45) ;  /* 0x0000035000027945 */ /* 0x000fe60003800200 */
[----:B------:R-:W-:Y:S02]  /*0570*/  IMAD.IADD R17, R17, 0x1, -R0 ;  /* 0x0000000111117824 */ /* 0x000fe400078e0a00 */
[C---:B------:R-:W-:Y:S01]  /*0580*/  IMAD R0, R6.reuse, -0x800000, R8 ;  /* 0xff80000006007824 */ /* 0x040fe200078e0208 */
[----:B------:R-:W-:Y:S01]  /*0590*/  IADD3 R6, PT, PT, R6, 0x7f, -R7 ;  /* 0x0000007f06067810 */ /* 0x000fe20007ffe807 */
[----:B------:R-:W0:Y:S01]  /*05a0*/  MUFU.RCP R3, R17 ;  /* 0x0000001100037308 */ /* 0x000e220000001000 */
[----:B------:R-:W-:-:S03]  /*05b0*/  FADD.FTZ R11, -R17, -RZ ;  /* 0x800000ff110b7221 */ /* 0x000fc60000010100 */
[----:B------:R-:W-:Y:S02]  /*05c0*/  IMAD.IADD R6, R6, 0x1, R9 ;  /* 0x0000000106067824 */ /* 0x000fe400078e0209 */
        /* <DEDUP_REMOVED lines=8> */
[----:B------:R-:W-:-:S04]  /*0650*/  LOP3.LUT R3, R3, 0xff, RZ, 0xc0, !PT ;  /* 0x000000ff03037812 */ /* 0x000fc800078ec0ff */
[----:B------:R-:W-:-:S05]  /*0660*/  IADD3 R9, PT, PT, R3, R6, RZ ;  /* 0x0000000603097210 */ /* 0x000fca0007ffe0ff */
        /* <DEDUP_REMOVED lines=10> */
[CCC-:B------:R-:W-:Y:S01]  /*0710*/  FFMA.RZ R3, R10.reuse, R8.reuse, R13.reuse ;  /* 0x000000080a037223 */ /* 0x1c0fe2000000c00d */
[CCC-:B------:R-:W-:Y:S01]  /*0720*/  FFMA.RM R6, R10.reuse, R8.reuse, R13.reuse ;  /* 0x000000080a067223 */ /* 0x1c0fe2000000400d */
[C---:B------:R-:W-:Y:S02]  /*0730*/  ISETP.NE.AND P2, PT, R9.reuse, RZ, PT ;  /* 0x000000ff0900720c */ /* 0x040fe40003f45270 */
[----:B------:R-:W-:Y:S02]  /*0740*/  ISETP.NE.AND P1, PT, R9, RZ, PT ;  /* 0x000000ff0900720c */ /* 0x000fe40003f25270 */
[----:B------:R-:W-:Y:S01]  /*0750*/  LOP3.LUT R7, R3, 0x7fffff, RZ, 0xc0, !PT ;  /* 0x007fffff03077812 */ /* 0x000fe200078ec0ff */
[----:B------:R-:W-:Y:S01]  /*0760*/  FFMA.RP R3, R10, R8, R13 ;  /* 0x000000080a037223 */ /* 0x000fe2000000800d */
[----:B------:R-:W-:Y:S02]  /*0770*/  VIADD R8, R9, 0x20 ;  /* 0x0000002009087836 */ /* 0x000fe40000000000 */
[----:B------:R-:W-:Y:S01]  /*0780*/  LOP3.LUT R7, R7, 0x800000, RZ, 0xfc, !PT ;  /* 0x0080000007077812 */ /* 0x000fe200078efcff */
[----:B------:R-:W-:Y:S01]  /*0790*/  IMAD.MOV R9, RZ, RZ, -R9 ;  /* 0x000000ffff097224 */ /* 0x000fe200078e0a09 */
[----:B------:R-:W-:-:S02]  /*07a0*/  FSETP.NEU.FTZ.AND P0, PT, R3, R6, PT ;  /* 0x000000060300720b */ /* 0x000fc40003f1d000 */
        /* <DEDUP_REMOVED lines=8> */
[----:B------:R-:W-:-:S04]  /*0830*/  LOP3.LUT R3, R3, R6, RZ, 0xc0, !PT ;  /* 0x0000000603037212 */ /* 0x000fc800078ec0ff */
[----:B------:R-:W-:-:S04]  /*0840*/  IADD3 R3, PT, PT, R8, R3, RZ ;  /* 0x0000000308037210 */ /* 0x000fc80007ffe0ff */
[----:B------:R-:W-:Y:S01]  /*0850*/  LOP3.LUT R0, R3, R0, RZ, 0xfc, !PT ;  /* 0x0000000003007212 */ /* 0x000fe200078efcff */
[----:B------:R-:W-:Y:S06]  /*0860*/  BRA `(.L_x_48) ;  /* 0x0000000000107947 */ /* 0x000fec0003800000 */
.L_x_47:
[----:B------:R-:W-:-:S04]  /*0870*/  LOP3.LUT R0, R0, 0x80000000, RZ, 0xc0, !PT ;  /* 0x8000000000007812 */ /* 0x000fc800078ec0ff */
[----:B------:R-:W-:Y:S01]  /*0880*/  LOP3.LUT R0, R0, 0x7f800000, RZ, 0xfc, !PT ;  /* 0x7f80000000007812 */ /* 0x000fe200078efcff */
[----:B------:R-:W-:Y:S06]  /*0890*/  BRA `(.L_x_48) ;  /* 0x0000000000047947 */ /* 0x000fec0003800000 */
.L_x_46:
[----:B------:R-:W-:-:S07]  /*08a0*/  IMAD R0, R6, 0x800000, R0 ;  /* 0x0080000006007824 */ /* 0x000fce00078e0200 */
.L_x_48:
[----:B------:R-:W-:Y:S05]  /*08b0*/  BSYNC.RECONVERGENT B2 ;  /* 0x0000000000027941 */ /* 0x000fea0003800200 */
.L_x_45:
[----:B------:R-:W-:Y:S05]  /*08c0*/  BRA `(.L_x_49) ;  /* 0x0000000000207947 */ /* 0x000fea0003800000 */
.L_x_44:
[----:B------:R-:W-:-:S04]  /*08d0*/  LOP3.LUT R0, R17, 0x80000000, R8, 0x48, !PT ;  /* 0x8000000011007812 */ /* 0x000fc800078e4808 */
[----:B------:R-:W-:Y:S01]  /*08e0*/  LOP3.LUT R0, R0, 0x7f800000, RZ, 0xfc, !PT ;  /* 0x7f80000000007812 */ /* 0x000fe200078efcff */
[----:B------:R-:W-:Y:S06]  /*08f0*/  BRA `(.L_x_49) ;  /* 0x0000000000147947 */ /* 0x000fec0003800000 */
.L_x_43:
[----:B------:R-:W-:Y:S01]  /*0900*/  LOP3.LUT R0, R17, 0x80000000, R8, 0x48, !PT ;  /* 0x8000000011007812 */ /* 0x000fe200078e4808 */
[----:B------:R-:W-:Y:S06]  /*0910*/  BRA `(.L_x_49) ;  /* 0x00000000000c7947 */ /* 0x000fec0003800000 */
.L_x_42:
[----:B------:R-:W0:Y:S01]  /*0920*/  MUFU.RSQ R0, -QNAN ;  /* 0xffc0000000007908 */ /* 0x000e220000001400 */
[----:B------:R-:W-:Y:S05]  /*0930*/  BRA `(.L_x_49) ;  /* 0x0000000000047947 */ /* 0x000fea0003800000 */
.L_x_41:
[----:B------:R-:W-:-:S07]  /*0940*/  FADD.FTZ R0, R0, R3 ;  /* 0x0000000300007221 */ /* 0x000fce0000010000 */
.L_x_49:
[----:B------:R-:W-:Y:S05]  /*0950*/  BSYNC.RECONVERGENT B1 ;  /* 0x0000000000017941 */ /* 0x000fea0003800200 */
.L_x_39:
[----:B------:R-:W-:-:S04]  /*0960*/  IMAD.MOV.U32 R3, RZ, RZ, 0x0 ;  /* 0x00000000ff037424 */ /* 0x000fc800078e00ff */
[----:B0-----:R-:W-:Y:S05]  /*0970*/  RET.REL.NODEC R2 `(_Z7flambdaPfS_S_S_ii) ;  /* 0xfffffff402a07950 */ /* 0x001fea0003c3ffff */
.L_x_50:
        /* <DEDUP_REMOVED lines=16> */
.L_x_68:


//--------------------- .text._Z20my_reduction_kernel2PfPiS_S0_i --------------------------
	.section	.text._Z20my_reduction_kernel2PfPiS_S0_i,"ax",@progbits
	.align	128
        .global         _Z20my_reduction_kernel2PfPiS_S0_i
        .type           _Z20my_reduction_kernel2PfPiS_S0_i,@function
        .size           _Z20my_reduction_kernel2PfPiS_S0_i,(.L_x_72 - _Z20my_reduction_kernel2PfPiS_S0_i)
        .other          _Z20my_reduction_kernel2PfPiS_S0_i,@"STO_CUDA_ENTRY STV_DEFAULT"
_Z20my_reduction_kernel2PfPiS_S0_i:
.text._Z20my_reduction_kernel2PfPiS_S0_i:
[----:B------:R-:W-:Y:S08]  /*0000*/  LDC R1, c[0x0][0x37c] ;  /* 0x0000df00ff017b82 */ /* 0x000ff00000000800 */
[----:B------:R-:W0:Y:S01]  /*0010*/  LDC.64 R4, c[0x0][0x380] ;  /* 0x0000e000ff047b82 */ /* 0x000e220000000a00 */
[----:B------:R-:W0:Y:S01]  /*0020*/  LDCU.64 UR14, c[0x0][0x358] ;  /* 0x00006b00ff0e77ac */ /* 0x000e220008000a00 */
[----:B------:R-:W1:Y:S06]  /*0030*/  LDCU UR5, c[0x0][0x3a0] ;  /* 0x00007400ff0577ac */ /* 0x000e6c0008000800 */
[----:B------:R-:W2:Y:S01]  /*0040*/  LDC.64 R2, c[0x0][0x388] ;  /* 0x0000e200ff027b82 */ /* 0x000ea20000000a00 */
[----:B0-----:R0:W5:Y:S04]  /*0050*/  LDG.E R0, desc[UR14][R4.64] ;  /* 0x0000000e04007981 */ /* 0x001168000c1e1900 */
[----:B--2---:R0:W5:Y:S01]  /*0060*/  LDG.E R2, desc[UR14][R2.64] ;  /* 0x0000000e02027981 */ /* 0x004162000c1e1900 */
[----:B-1----:R-:W-:-:S09]  /*0070*/  UISETP.GE.AND UP0, UPT, UR5, 0x2, UPT ;  /* 0x000000020500788c */ /* 0x002fd2000bf06270 */
[----:B0-----:R-:W-:Y:S05]  /*0080*/  BRA.U !UP0, `(.L_x_51) ;  /* 0x0000000908e47547 */ /* 0x001fea000b800000 */
[----:B------:R-:W-:Y:S01]  /*0090*/  UIADD3 UR4, UPT, UPT, UR5, -0x1, URZ ;  /* 0xffffffff05047890 */ /* 0x000fe2000fffe0ff */
[----:B------:R-:W-:Y:S01]  /*00a0*/  IMAD.MOV.U32 R3, RZ, RZ, 0x1 ;  /* 0x00000001ff037424 */ /* 0x000fe200078e00ff */
[----:B------:R-:W-:Y:S02]  /*00b0*/  UIADD3 UR5, UPT, UPT, UR5, -0x2, URZ ;  /* 0xfffffffe05057890 */ /* 0x000fe4000fffe0ff */
[----:B------:R-:W-:Y:S02]  /*00c0*/  ULOP3.LUT UR12, UR4, 0xf, URZ, 0xc0, !UPT ;  /* 0x0000000f040c7892 */ /* 0x000fe4000f8ec0ff */
[----:B------:R-:W-:-:S09]  /*00d0*/  UISETP.GE.U32.AND UP0, UPT, UR5, 0xf, UPT ;  /* 0x0000000f0500788c */ /* 0x000fd2000bf06070 */
[----:B------:R-:W-:Y:S05]  /*00e0*/  BRA.U !UP0, `(.L_x_52) ;  /* 0x00000005085c7547 */ /* 0x000fea000b800000 */
[----:B------:R-:W0:Y:S01]  /*00f0*/  LDCU.128 UR8, c[0x0][0x380] ;  /* 0x00007000ff0877ac */ /* 0x000e220008000c00 */
[----:B------:R-:W-:Y:S01]  /*0100*/  IMAD.MOV.U32 R3, RZ, RZ, RZ ;  /* 0x000000ffff037224 */ /* 0x000fe200078e00ff */
[----:B------:R-:W-:-:S04]  /*0110*/  ULOP3.LUT UR5, UR4, 0xfffffff0, URZ, 0xc0, !UPT ;  /* 0xfffffff004057892 */ /* 0x000fc8000f8ec0ff */
[----:B------:R-:W-:Y:S02]  /*0120*/  UIADD3 UR5, UPT, UPT, -UR5, URZ, URZ ;  /* 0x000000ff05057290 */ /* 0x000fe4000fffe1ff */
[----:B0-----:R-:W-:Y:S02]  /*0130*/  UIADD3 UR8, UP0, UPT, UR8, 0x20, URZ ;  /* 0x0000002008087890 */ /* 0x001fe4000ff1e0ff */
[----:B------:R-:W-:Y:S02]  /*0140*/  UIADD3 UR6, UP1, UPT, UR10, 0x20, URZ ;  /* 0x000000200a067890 */ /* 0x000fe4000ff3e0ff */
[----:B------:R-:W-:Y:S02]  /*0150*/  UIADD3.X UR9, UPT, UPT, URZ, UR9, URZ, UP0, !UPT ;  /* 0x00000009ff097290 */ /* 0x000fe400087fe4ff */
[----:B------:R-:W-:Y:S01]  /*0160*/  UIADD3.X UR7, UPT, UPT, URZ, UR11, URZ, UP1, !UPT ;  /* 0x0000000bff077290 */ /* 0x000fe20008ffe4ff */
[----:B------:R-:W-:Y:S02]  /*0170*/  IMAD.U32 R4, RZ, RZ, UR8 ;  /* 0x00000008ff047e24 */ /* 0x000fe4000f8e00ff */
[----:B------:R-:W-:-:S02]  /*0180*/  IMAD.U32 R9, RZ, RZ, UR6 ;  /* 0x00000006ff097e24 */ /* 0x000fc4000f8e00ff */
[----:B------:R-:W-:Y:S02]  /*0190*/  IMAD.U32 R5, RZ, RZ, UR9 ;  /* 0x00000009ff057e24 */ /* 0x000fe4000f8e00ff */
[----:B------:R-:W-:-:S07]  /*01a0*/  IMAD.U32 R10, RZ, RZ, UR7 ;  /* 0x00000007ff0a7e24 */ /* 0x000fce000f8e00ff */
.L_x_53:
[----:B0-----:R-:W2:Y:S04]  /*01b0*/  LDG.E R7, desc[UR14][R4.64+-0x1c] ;  /* 0xffffe40e04077981 */ /* 0x001ea8000c1e1900 */
[----:B------:R-:W3:Y:S01]  /*01c0*/  LDG.E R8, desc[UR14][R4.64+-0x18] ;  /* 0xffffe80e04087981 */ /* 0x000ee2000c1e1900 */
[----:B------:R-:W-:-:S03]  /*01d0*/  IMAD.MOV.U32 R6, RZ, RZ, R9 ;  /* 0x000000ffff067224 */ /* 0x000fc600078e0009 */
[----:B------:R-:W4:Y:S01]  /*01e0*/  LDG.E R9, desc[UR14][R4.64+0x20] ;  /* 0x0000200e04097981 */ /* 0x000f22000c1e1900 */
[----:B--2--5:R-:W-:-:S03]  /*01f0*/  FMNMX R11, R7, R0, !PT ;  /* 0x00000000070b7209 */ /* 0x024fc60007800000 */
[----:B------:R-:W2:Y:S01]  /*0200*/  LDG.E R0, desc[UR14][R4.64+-0x14] ;  /* 0xffffec0e04007981 */ /* 0x000ea2000c1e1900 */
[----:B------:R-:W-:Y:S01]  /*0210*/  FSETP.NEU.AND P0, PT, R11, R7, PT ;  /* 0x000000070b00720b */ /* 0x000fe20003f0d000 */
[----:B------:R-:W-:-:S12]  /*0220*/  IMAD.MOV.U32 R7, RZ, RZ, R10 ;  /* 0x000000ffff077224 */ /* 0x000fd800078e000a */
[----:B------:R0:W4:Y:S01]  /*0230*/  @!P0 LDG.E R2, desc[UR14][R6.64+-0x1c] ;  /* 0xffffe40e06028981 */ /* 0x000122000c1e1900 */
[----:B---3--:R-:W-:-:S04]  /*0240*/  FMNMX R11, R11, R8, !PT ;  /* 0x000000080b0b7209 */ /* 0x008fc80007800000 */
[C---:B------:R-:W-:Y:S02]  /*0250*/  FSETP.NEU.AND P0, PT, R11.reuse, R8, PT ;  /* 0x000000080b00720b */ /* 0x040fe40003f0d000 */
[----:B------:R-:W3:Y:S11]  /*0260*/  LDG.E R8, desc[UR14][R4.64+-0x10] ;  /* 0xfffff00e04087981 */ /* 0x000ef6000c1e1900 */
[----:B----4-:R0:W4:Y:S01]  /*0270*/  @!P0 LDG.E R2, desc[UR14][R6.64+-0x18] ;  /* 0xffffe80e06028981 */ /* 0x010122000c1e1900 */
[----:B--2---:R-:W-:-:S04]  /*0280*/  FMNMX R11, R11, R0, !PT ;  /* 0x000000000b0b7209 */ /* 0x004fc80007800000 */
[C---:B------:R-:W-:Y:S02]  /*0290*/  FSETP.NEU.AND P0, PT, R11.reuse, R0, PT ;  /* 0x000000000b00720b */ /* 0x040fe40003f0d000 */
[----:B------:R-:W2:Y:S01]  /*02a0*/  LDG.E R0, desc[UR14][R4.64+-0xc] ;  /* 0xfffff40e04007981 */ /* 0x000ea2000c1e1900 */
[----:B---3--:R-:W-:-:S10]  /*02b0*/  FMNMX R11, R11, R8, !PT ;  /* 0x000000080b0b7209 */ /* 0x008fd40007800000 */
[----:B----4-:R0:W3:Y:S01]  /*02c0*/  @!P0 LDG.E R2, desc[UR14][R6.64+-0x14] ;  /* 0xffffec0e06028981 */ /* 0x0100e2000c1e1900 */
[----:B------:R-:W-:-:S03]  /*02d0*/  FSETP.NEU.AND P0, PT, R11, R8, PT ;  /* 0x000000080b00720b */ /* 0x000fc60003f0d000 */
[----:B------:R-:W4:Y:S01]  /*02e0*/  LDG.E R8, desc[UR14][R4.64+-0x8] ;  /* 0xfffff80e04087981 */ /* 0x000f22000c1e1900 */
[----:B--2---:R-:W-:-:S09]  /*02f0*/  FMNMX R11, R11, R0, !PT ;  /* 0x000000000b0b7209 */ /* 0x004fd20007800000 */
[----:B---3--:R0:W2:Y:S01]  /*0300*/  @!P0 LDG.E R2, desc[UR14][R6.64+-0x10] ;  /* 0xfffff00e06028981 */ /* 0x0080a2000c1e1900 */
[----:B------:R-:W-:-:S03]  /*0310*/  FSETP.NEU.AND P0, PT, R11, R0, PT ;  /* 0x000000000b00720b */ /* 0x000fc60003f0d000 */
[----:B------:R-:W3:Y:S01]  /*0320*/  LDG.E R0, desc[UR14][R4.64+-0x4] ;  /* 0xfffffc0e04007981 */ /* 0x000ee2000c1e1900 */
[----:B----4-:R-:W-:-:S09]  /*0330*/  FMNMX R11, R11, R8, !PT ;  /* 0x000000080b0b7209 */ /* 0x010fd20007800000 */
[----:B--2---:R0:W2:Y:S01]  /*0340*/  @!P0 LDG.E R2, desc[UR14][R6.64+-0xc] ;  /* 0xfffff40e06028981 */ /* 0x0040a2000c1e1900 */
[----:B------:R-:W-:-:S03]  /*0350*/  FSETP.NEU.AND P0, PT, R11, R8, PT ;  /* 0x000000080b00720b */ /* 0x000fc60003f0d000 */
[----:B------:R-:W4:Y:S01]  /*0360*/  LDG.E R8, desc[UR14][R4.64] ;  /* 0x0000000e04087981 */ /* 0x000f22000c1e1900 */
[----:B---3--:R-:W-:-:S09]  /*0370*/  FMNMX R11, R11, R0, !PT ;  /* 0x000000000b0b7209 */ /* 0x008fd20007800000 */
[----:B--2---:R0:W2:Y:S01]  /*0380*/  @!P0 LDG.E R2, desc[UR14][R6.64+-0x8] ;  /* 0xfffff80e06028981 */ /* 0x0040a2000c1e1900 */
        /* <DEDUP_REMOVED lines=28> */
[C---:B------:R-:W-:Y:S02]  /*0550*/  FSETP.NEU.AND P0, PT, R11.reuse, R8, PT ;  /* 0x000000080b00720b */ /* 0x040fe40003f0d000 */
[----:B---3--:R-:W-:-:S11]  /*0560*/  FMNMX R11, R11, R0, !PT ;  /* 0x000000000b0b7209 */ /* 0x008fd60007800000 */
[----:B--2---:R0:W2:Y:S01]  /*0570*/  @!P0 LDG.E R2, desc[UR14][R6.64+0x18] ;  /* 0x0000180e06028981 */ /* 0x0040a2000c1e1900 */
[C---:B------:R-:W-:Y:S02]  /*0580*/  FSETP.NEU.AND P0, PT, R11.reuse, R0, PT ;  /* 0x000000000b00720b */ /* 0x040fe40003f0d000 */
[----:B------:R-:W-:Y:S01]  /*0590*/  FMNMX R0, R11, R9, !PT ;  /* 0x000000090b007209 */ /* 0x000fe20007800000 */
[----:B------:R-:W-:-:S10]  /*05a0*/  UIADD3 UR5, UPT, UPT, UR5, 0x10, URZ ;  /* 0x0000001005057890 */ /* 0x000fd4000fffe0ff */
[----:B--2---:R0:W2:Y:S01]  /*05b0*/  @!P0 LDG.E R2, desc[UR14][R6.64+0x1c] ;  /* 0x00001c0e06028981 */ /* 0x0040a2000c1e1900 */
[----:B------:R-:W-:Y:S01]  /*05c0*/  FSETP.NEU.AND P0, PT, R0, R9, PT ;  /* 0x000000090000720b */ /* 0x000fe20003f0d000 */
[----:B------:R-:W-:Y:S01]  /*05d0*/  UISETP.NE.AND UP0, UPT, UR5, URZ, UPT ;  /* 0x000000ff0500728c */ /* 0x000fe2000bf05270 */
[----:B------:R-:W-:Y:S01]  /*05e0*/  IADD3 R9, P1, PT, R6, 0x40, RZ ;  /* 0x0000004006097810 */ /* 0x000fe20007f3e0ff */
[----:B------:R-:W-:-:S04]  /*05f0*/  VIADD R3, R3, 0x10 ;  /* 0x0000001003037836 */ /* 0x000fc80000000000 */
[----:B------:R-:W-:-:S06]  /*0600*/  IMAD.X R10, RZ, RZ, R7, P1 ;  /* 0x000000ffff0a7224 */ /* 0x000fcc00008e0607 */
[----:B--2---:R0:W5:Y:S01]  /*0610*/  @!P0 LDG.E R2, desc[UR14][R6.64+0x20] ;  /* 0x0000200e06028981 */ /* 0x004162000c1e1900 */
[----:B------:R-:W-:-:S05]  /*0620*/  IADD3 R4, P0, PT, R4, 0x40, RZ ;  /* 0x0000004004047810 */ /* 0x000fca0007f1e0ff */
[----:B------:R-:W-:Y:S01]  /*0630*/  IMAD.X R5, RZ, RZ, R5, P0 ;  /* 0x000000ffff057224 */ /* 0x000fe200000e0605 */
[----:B------:R-:W-:Y:S07]  /*0640*/  BRA.U UP0, `(.L_x_53) ;  /* 0xfffffff900d87547 */ /* 0x000fee000b83ffff */
[----:B------:R-:W-:-:S07]  /*0650*/  VIADD R3, R3, 0x1 ;  /* 0x0000000103037836 */ /* 0x000fce0000000000 */
.L_x_52:
[----:B------:R-:W-:-:S09]  /*0660*/  UISETP.NE.AND UP0, UPT, UR12, URZ, UPT ;  /* 0x000000ff0c00728c */ /* 0x000fd2000bf05270 */
[----:B------:R-:W-:Y:S05]  /*0670*/  BRA.U !UP0, `(.L_x_51) ;  /* 0x0000000508687547 */ /* 0x000fea000b800000 */
[----:B------:R-:W-:Y:S02]  /*0680*/  UISETP.GE.U32.AND UP0, UPT, UR12, 0x8, UPT ;  /* 0x000000080c00788c */ /* 0x000fe4000bf06070 */
[----:B------:R-:W-:-:S04]  /*0690*/  ULOP3.LUT UR5, UR4, 0x7, URZ, 0xc0, !UPT ;  /* 0x0000000704057892 */ /* 0x000fc8000f8ec0ff */
[----:B------:R-:W-:-:S03]  /*06a0*/  UISETP.NE.AND UP1, UPT, UR5, URZ, UPT ;  /* 0x000000ff0500728c */ /* 0x000fc6000bf25270 */
[----:B------:R-:W-:Y:S08]  /*06b0*/  BRA.U !UP0, `(.L_x_54) ;  /* 0x0000000108947547 */ /* 0x000ff0000b800000 */
[----:B------:R-:W1:Y:S08]  /*06c0*/  LDC.64 R4, c[0x0][0x380] ;  /* 0x0000e000ff047b82 */ /* 0x000e700000000a00 */
[----:B0-----:R-:W0:Y:S01]  /*06d0*/  LDC.64 R6, c[0x0][0x388] ;  /* 0x0000e200ff067b82 */ /* 0x001e220000000a00 */
[----:B-1----:R-:W-:-:S05]  /*06e0*/  IMAD.WIDE.U32 R4, R3, 0x4, R4 ;  /* 0x0000000403047825 */ /* 0x002fca00078e0004 */
[----:B------:R-:W2:Y:S04]  /*06f0*/  LDG.E R9, desc[UR14][R4.64] ;  /* 0x0000000e04097981 */ /* 0x000ea8000c1e1900 */
[----:B------:R-:W3:Y:S01]  /*0700*/  LDG.E R8, desc[UR14][R4.64+0x4] ;  /* 0x0000040e04087981 */ /* 0x000ee2000c1e1900 */
[----:B0-----:R-:W-:Y:S01]  /*0710*/  IMAD.WIDE.U32 R6, R3, 0x4, R6 ;  /* 0x0000000403067825 */ /* 0x001fe200078e0006 */
[-C--:B--2--5:R-:W-:Y:S02]  /*0720*/  FMNMX R10, R0, R9.reuse, !PT ;  /* 0x00000009000a7209 */ /* 0x0a4fe40007800000 */
[----:B------:R-:W2:Y:S02]  /*0730*/  LDG.E R0, desc[UR14][R4.64+0x8] ;  /* 0x0000080e04007981 */ /* 0x000ea4000c1e1900 */
[----:B------:R-:W-:-:S13]  /*0740*/  FSETP.NEU.AND P0, PT, R10, R9, PT ;  /* 0x000000090a00720b */ /* 0x000fda0003f0d000 */
        /* <DEDUP_REMOVED lines=16> */
[----:B----4-:R-:W-:-:S03]  /*0850*/  FMNMX R11, R9, R8, !PT ;  /* 0x00000008090b7209 */ /* 0x010fc60007800000 */
[----:B------:R-:W4:Y:S06]  /*0860*/  LDG.E R9, desc[UR14][R4.64+0x1c] ;  /* 0x00001c0e04097981 */ /* 0x000f2c000c1e1900 */
[----:B--2---:R1:W2:Y:S01]  /*0870*/  @!P0 LDG.E R2, desc[UR14][R6.64+0x10] ;  /* 0x0000100e06028981 */ /* 0x0042a2000c1e1900 */
[C---:B------:R-:W-:Y:S02]  /*0880*/  FSETP.NEU.AND P0, PT, R11.reuse, R8, PT ;  /* 0x000000080b00720b */ /* 0x040fe40003f0d000 */
[----:B---3--:R-:W-:-:S11]  /*0890*/  FMNMX R11, R11, R0, !PT ;  /* 0x000000000b0b7209 */ /* 0x008fd60007800000 */
[----:B--2---:R1:W2:Y:S01]  /*08a0*/  @!P0 LDG.E R2, desc[UR14][R6.64+0x14] ;  /* 0x0000140e06028981 */ /* 0x0042a2000c1e1900 */
[C---:B------:R-:W-:Y:S02]  /*08b0*/  FSETP.NEU.AND P0, PT, R11.reuse, R0, PT ;  /* 0x000000000b00720b */ /* 0x040fe40003f0d000 */
[----:B----4-:R-:W-:-:S11]  /*08c0*/  FMNMX R0, R11, R9, !PT ;  /* 0x000000090b007209 */ /* 0x010fd60007800000 */
[----:B--2---:R1:W2:Y:S01]  /*08d0*/  @!P0 LDG.E R2, desc[UR14][R6.64+0x18] ;  /* 0x0000180e06028981 */ /* 0x0042a2000c1e1900 */
[----:B------:R-:W-:Y:S01]  /*08e0*/  FSETP.NEU.AND P0, PT, R0, R9, PT ;  /* 0x000000090000720b */ /* 0x000fe20003f0d000 */
[----:B------:R-:W-:-:S12]  /*08f0*/  VIADD R3, R3, 0x8 ;  /* 0x0000000803037836 */ /* 0x000fd80000000000 */
[----:B--2---:R1:W5:Y:S02]  /*0900*/  @!P0 LDG.E R2, desc[UR14][R6.64+0x1c] ;  /* 0x00001c0e06028981 */ /* 0x004364000c1e1900 */
.L_x_54:
[----:B------:R-:W-:Y:S05]  /*0910*/  BRA.U !UP1, `(.L_x_51) ;  /* 0x0000000109c07547 */ /* 0x000fea000b800000 */
[----:B------:R-:W-:Y:S02]  /*0920*/  UISETP.GE.U32.AND UP0, UPT, UR5, 0x4, UPT ;  /* 0x000000040500788c */ /* 0x000fe4000bf06070 */
[----:B------:R-:W-:-:S04]  /*0930*/  ULOP3.LUT UR4, UR4, 0x3, URZ, 0xc0, !UPT ;  /* 0x0000000304047892 */ /* 0x000fc8000f8ec0ff */
[----:B------:R-:W-:-:S03]  /*0940*/  UISETP.NE.AND UP1, UPT, UR4, URZ, UPT ;  /* 0x000000ff0400728c */ /* 0x000fc6000bf25270 */
[----:B------:R-:W-:Y:S08]  /*0950*/  BRA.U !UP0, `(.L_x_55) ;  /* 0x0000000108547547 */ /* 0x000ff0000b800000 */
[----:B------:R-:W2:Y:S08]  /*0960*/  LDC.64 R4, c[0x0][0x380] ;  /* 0x0000e000ff047b82 */ /* 0x000eb00000000a00 */
[----:B01----:R-:W0:Y:S01]  /*0970*/  LDC.64 R6, c[0x0][0x388] ;  /* 0x0000e200ff067b82 */ /* 0x003e220000000a00 */
[----:B--2---:R-:W-:-:S05]  /*0980*/  IMAD.WIDE.U32 R4, R3, 0x4, R4 ;  /* 0x0000000403047825 */ /* 0x004fca00078e0004 */
[----:B------:R-:W2:Y:S04]  /*0990*/  LDG.E R9, desc[UR14][R4.64] ;  /* 0x0000000e04097981 */ /* 0x000ea8000c1e1900 */
[----:B------:R-:W3:Y:S01]  /*09a0*/  LDG.E R8, desc[UR14][R4.64+0x4] ;  /* 0x0000040e04087981 */ /* 0x000ee2000c1e1900 */
[----:B0-----:R-:W-:Y:S01]  /*09b0*/  IMAD.WIDE.U32 R6, R3, 0x4, R6 ;  /* 0x0000000403067825 */ /* 0x001fe200078e0006 */
[-C--:B--2--5:R-:W-:Y:S02]  /*09c0*/  FMNMX R10, R0, R9.reuse, !PT ;  /* 0x00000009000a7209 */ /* 0x0a4fe40007800000 */
[----:B------:R-:W2:Y:S02]  /*09d0*/  LDG.E R0, desc[UR14][R4.64+0x8] ;  /* 0x0000080e04007981 */ /* 0x000ea4000c1e1900 */
[----:B------:R-:W-:-:S02]  /*09e0*/  FSETP.NEU.AND P0, PT, R10, R9, PT ;  /* 0x000000090a00720b */ /* 0x000fc40003f0d000 */
[-C--:B---3--:R-:W-:Y:S01]  /*09f0*/  FMNMX R11, R10, R8.reuse, !PT ;  /* 0x000000080a0b7209 */ /* 0x088fe20007800000 */
[----:B------:R-:W3:Y:S10]  /*0a00*/  LDG.E R9, desc[UR14][R4.64+0xc] ;  /* 0x00000c0e04097981 */ /* 0x000ef4000c1e1900 */
[----:B------:R4:W4:Y:S01]  /*0a10*/  @!P0 LDG.E R2, desc[UR14][R6.64] ;  /* 0x0000000e06028981 */ /* 0x000922000c1e1900 */
[----:B------:R-:W-:-:S13]  /*0a20*/  FSETP.NEU.AND P0, PT, R11, R8, PT ;  /* 0x000000080b00720b */ /* 0x000fda0003f0d000 */
[----:B----4-:R4:W4:Y:S01]  /*0a30*/  @!P0 LDG.E R2, desc[UR14][R6.64+0x4] ;  /* 0x0000040e06028981 */ /* 0x010922000c1e1900 */
[----:B--2---:R-:W-:-:S04]  /*0a40*/  FMNMX R11, R11, R0, !PT ;  /* 0x000000000b0b7209 */ /* 0x004fc80007800000 */
[C---:B------:R-:W-:Y:S02]  /*0a50*/  FSETP.NEU.AND P0, PT, R11.reuse, R0, PT ;  /* 0x000000000b00720b */ /* 0x040fe40003f0d000 */
[----:B---3--:R-:W-:-:S11]  /*0a60*/  FMNMX R0, R11, R9, !PT ;  /* 0x000000090b007209 */ /* 0x008fd60007800000 */
[----:B----4-:R2:W3:Y:S01]  /*0a70*/  @!P0 LDG.E R2, desc[UR14][R6.64+0x8] ;  /* 0x0000080e06028981 */ /* 0x0104e2000c1e1900 */
[----:B------:R-:W-:Y:S01]  /*0a80*/  FSETP.NEU.AND P0, PT, R0, R9, PT ;  /* 0x000000090000720b */ /* 0x000fe20003f0d000 */
[----:B------:R-:W-:-:S12]  /*0a90*/  VIADD R3, R3, 0x4 ;  /* 0x0000000403037836 */ /* 0x000fd80000000000 */
[----:B---3--:R2:W5:Y:S02]  /*0aa0*/  @!P0 LDG.E R2, desc[UR14][R6.64+0xc] ;  /* 0x00000c0e06028981 */ /* 0x008564000c1e1900 */
.L_x_55:
[----:B------:R-:W-:Y:S05]  /*0ab0*/  BRA.U !UP1, `(.L_x_51) ;  /* 0x0000000109587547 */ /* 0x000fea000b800000 */
[----:B------:R-:W3:Y:S01]  /*0ac0*/  LDC.64 R4, c[0x0][0x388] ;  /* 0x0000e200ff047b82 */ /* 0x000ee20000000a00 */
[----:B------:R-:W-:-:S07]  /*0ad0*/  UIADD3 UR4, UPT, UPT, -UR4, URZ, URZ ;  /* 0x000000ff04047290 */ /* 0x000fce000fffe1ff */
[----:B012---:R-:W0:Y:S01]  /*0ae0*/  LDC.64 R6, c[0x0][0x380] ;  /* 0x0000e000ff067b82 */ /* 0x007e220000000a00 */
[----:B---3--:R-:W-:-:S04]  /*0af0*/  IMAD.WIDE.U32 R4, R3, 0x4, R4 ;  /* 0x0000000403047825 */ /* 0x008fc800078e0004 */
[----:B------:R-:W-:Y:S02]  /*0b00*/  IMAD.MOV.U32 R8, RZ, RZ, R4 ;  /* 0x000000ffff087224 */ /* 0x000fe400078e0004 */
[----:B------:R-:W-:Y:S02]  /*0b10*/  IMAD.MOV.U32 R9, RZ, RZ, R5 ;  /* 0x000000ffff097224 */ /* 0x000fe400078e0005 */
[----:B0-----:R-:W-:-:S07]  /*0b20*/  IMAD.WIDE.U32 R6, R3, 0x4, R6 ;  /* 0x0000000403067825 */ /* 0x001fce00078e0006 */
.L_x_56:
[----:B---3--:R-:W-:Y:S02]  /*0b30*/  IMAD.MOV.U32 R4, RZ, RZ, R6 ;  /* 0x000000ffff047224 */ /* 0x008fe400078e0006 */
[----:B------:R-:W-:-:S05]  /*0b40*/  IMAD.MOV.U32 R5, RZ, RZ, R7 ;  /* 0x000000ffff057224 */ /* 0x000fca00078e0007 */
[----:B------:R-:W2:Y:S01]  /*0b50*/  LDG.E R3, desc[UR14][R4.64] ;  /* 0x0000000e04037981 */ /* 0x000ea2000c1e1900 */
[----:B------:R-:W-:-:S04]  /*0b60*/  UIADD3 UR4, UPT, UPT, UR4, 0x1, URZ ;  /* 0x0000000104047890 */ /* 0x000fc8000fffe0ff */
[----:B------:R-:W-:Y:S01]  /*0b70*/  UISETP.NE.AND UP0, UPT, UR4, URZ, UPT ;  /* 0x000000ff0400728c */ /* 0x000fe2000bf05270 */
[----:B------:R-:W-:-:S05]  /*0b80*/  IADD3 R6, P1, PT, R6, 0x4, RZ ;  /* 0x0000000406067810 */ /* 0x000fca0007f3e0ff */
[----:B------:R-:W-:Y:S01]  /*0b90*/  IMAD.X R7, RZ, RZ, R7, P1 ;  /* 0x000000ffff077224 */ /* 0x000fe200008e0607 */
[----:B--2--5:R-:W-:-:S04]  /*0ba0*/  FMNMX R0, R3, R0, !PT ;  /* 0x0000000003007209 */ /* 0x024fc80007800000 */
[----:B------:R-:W-:-:S13]  /*0bb0*/  FSETP.NEU.AND P0, PT, R0, R3, PT ;  /* 0x000000030000720b */ /* 0x000fda0003f0d000 */
[----:B------:R-:W-:Y:S02]  /*0bc0*/  @!P0 IMAD.MOV.U32 R4, RZ, RZ, R8 ;  /* 0x000000ffff048224 */ /* 0x000fe400078e0008 */
[----:B------:R-:W-:-:S05]  /*0bd0*/  @!P0 IMAD.MOV.U32 R5, RZ, RZ, R9 ;  /* 0x000000ffff058224 */ /* 0x000fca00078e0009 */
[----:B------:R3:W5:Y:S01]  /*0be0*/  @!P0 LDG.E R2, desc[UR14][R4.64] ;  /* 0x0000000e04028981 */ /* 0x000762000c1e1900 */
[----:B------:R-:W-:-:S05]  /*0bf0*/  IADD3 R8, P0, PT, R8, 0x4, RZ ;  /* 0x0000000408087810 */ /* 0x000fca0007f1e0ff */
[----:B------:R-:W-:Y:S01]  /*0c00*/  IMAD.X R9, RZ, RZ, R9, P0 ;  /* 0x000000ffff097224 */ /* 0x000fe200000e0609 */
[----:B------:R-:W-:Y:S07]  /*0c10*/  BRA.U UP0, `(.L_x_56) ;  /* 0xfffffffd00c47547 */ /* 0x000fee000b83ffff */
.L_x_51:
[----:B---3--:R-:W3:Y:S08]  /*0c20*/  LDC.64 R4, c[0x0][0x390] ;  /* 0x0000e400ff047b82 */ /* 0x008ef00000000a00 */
[----:B012---:R-:W0:Y:S01]  /*0c30*/  LDC.64 R6, c[0x0][0x398] ;  /* 0x0000e600ff067b82 */ /* 0x007e220000000a00 */
[----:B---3-5:R-:W-:Y:S04]  /*0c40*/  STG.E desc[UR14][R4.64], R0 ;  /* 0x0000000004007986 */ /* 0x028fe8000c10190e */
[----:B0-----:R-:W-:Y:S01]  /*0c50*/  STG.E desc[UR14][R6.64], R2 ;  /* 0x0000000206007986 */ /* 0x001fe2000c10190e */
[----:B------:R-:W-:Y:S05]  /*0c60*/  EXIT ;  /* 0x000000000000794d */ /* 0x000fea0003800000 */
.L_x_57:
        /* <DEDUP_REMOVED lines=9> */
.L_x_72:


//--------------------- .text._Z20my_reduction_kernel1PfS_Pii --------------------------
	.section	.text._Z20my_reduction_kernel1PfS_Pii,"ax",@progbits
	.align	128
        .global         _Z20my_reduction_kernel1PfS_Pii
        .type           _Z20my_reduction_kernel1PfS_Pii,@function
        .size           _Z20my_reduction_kernel1PfS_Pii,(.L_x_73 - _Z20my_reduction_kernel1PfS_Pii)
        .other          _Z20my_reduction_kernel1PfS_Pii,@"STO_CUDA_ENTRY STV_DEFAULT"
_Z20my_reduction_kernel1PfS_Pii:
.text._Z20my_reduction_kernel1PfS_Pii:
[----:B------:R-:W-:Y:S01]  /*0000*/  LDC R1, c[0x0][0x37c] ;  /* 0x0000df00ff017b82 */ /* 0x000fe20000000800 */
[----:B------:R-:W0:Y:S07]  /*0010*/  S2R R0, SR_TID.X ;  /* 0x0000000000007919 */ /* 0x000e2e0000002100 */
[----:B------:R-:W1:Y:S01]  /*0020*/  S2UR UR5, SR_CTAID.X ;  /* 0x00000000000579c3 */ /* 0x000e620000002500 */
[----:B------:R-:W1:Y:S01]  /*0030*/  LDCU UR4, c[0x0][0x360] ;  /* 0x00006c00ff0477ac */ /* 0x000e620008000800 */
[----:B------:R-:W2:Y:S06]  /*0040*/  LDCU.64 UR6, c[0x0][0x358] ;  /* 0x00006b00ff0677ac */ /* 0x000eac0008000a00 */
[----:B------:R-:W3:Y:S08]  /*0050*/  LDC R3, c[0x0][0x398] ;  /* 0x0000e600ff037b82 */ /* 0x000ef00000000800 */
[----:B------:R-:W4:Y:S01]  /*0060*/  LDC.64 R14, c[0x0][0x380] ;  /* 0x0000e000ff0e7b82 */ /* 0x000f220000000a00 */
[----:B-1----:R-:W-:-:S06]  /*0070*/  UIMAD UR4, UR4, UR5, URZ ;  /* 0x00000005040472a4 */ /* 0x002fcc000f8e02ff */
[----:B0-----:R-:W-:Y:S01]  /*0080*/  VIADD R2, R0, UR4 ;  /* 0x0000000400027c36 */ /* 0x001fe20008000000 */
[----:B---3--:R-:W-:-:S03]  /*0090*/  ISETP.GE.AND P0, PT, R3, 0x2, PT ;  /* 0x000000020300780c */ /* 0x008fc60003f06270 */
[----:B----4-:R-:W-:-:S05]  /*00a0*/  IMAD.WIDE R14, R2, 0x4, R14 ;  /* 0x00000004020e7825 */ /* 0x010fca00078e020e */
[----:B--2---:R0:W5:Y:S01]  /*00b0*/  LDG.E R26, desc[UR6][R14.64] ;  /* 0x000000060e1a7981 */ /* 0x004162000c1e1900 */
[----:B------:R-:W-:-:S04]  /*00c0*/  IMAD.MOV.U32 R7, RZ, RZ, R2 ;  /* 0x000000ffff077224 */ /* 0x000fc800078e0002 */
[----:B------:R-:W-:Y:S05]  /*00d0*/  @!P0 BRA `(.L_x_58) ;  /* 0x0000000c00548947 */ /* 0x000fea0003800000 */
[----:B------:R-:W-:Y:S01]  /*00e0*/  VIADD R4, R3, 0xfffffffe ;  /* 0xfffffffe03047836 */ /* 0x000fe20000000000 */
[----:B------:R-:W-:Y:S01]  /*00f0*/  UMOV UR5, 0x1 ;  /* 0x0000000100057882 */ /* 0x000fe20000000000 */
[----:B------:R-:W-:-:S03]  /*0100*/  IMAD.MOV.U32 R7, RZ, RZ, R2 ;  /* 0x000000ffff077224 */ /* 0x000fc600078e0002 */
[----:B------:R-:W-:Y:S01]  /*0110*/  ISETP.GE.U32.AND P0, PT, R4, 0xf, PT ;  /* 0x0000000f0400780c */ /* 0x000fe20003f06070 */
[----:B------:R-:W-:-:S05]  /*0120*/  VIADD R4, R3, 0xffffffff ;  /* 0xffffffff03047836 */ /* 0x000fca0000000000 */
[----:B------:R-:W-:-:S07]  /*0130*/  LOP3.LUT R5, R4, 0xf, RZ, 0xc0, !PT ;  /* 0x0000000f04057812 */ /* 0x000fce00078ec0ff */
[----:B------:R-:W-:Y:S05]  /*0140*/  @!P0 BRA `(.L_x_59) ;  /* 0x0000000400ac8947 */ /* 0x000fea0003800000 */
[----:B------:R-:W1:Y:S01]  /*0150*/  LDC R8, c[0x0][0x398] ;  /* 0x0000e600ff087b82 */ /* 0x000e620000000800 */
[----:B------:R-:W-:Y:S01]  /*0160*/  LOP3.LUT R9, R4, 0xfffffff0, RZ, 0xc0, !PT ;  /* 0xfffffff004097812 */ /* 0x000fe200078ec0ff */
[----:B------:R-:W-:Y:S01]  /*0170*/  IMAD.MOV.U32 R7, RZ, RZ, R2 ;  /* 0x000000ffff077224 */ /* 0x000fe200078e0002 */
[----:B------:R-:W-:Y:S01]  /*0180*/  IADD3 R6, PT, PT, R3, UR4, R0 ;  /* 0x0000000403067c10 */ /* 0x000fe2000fffe000 */
[----:B------:R-:W-:Y:S02]  /*0190*/  UMOV UR4, URZ ;  /* 0x000000ff00047c82 */ /* 0x000fe40008000000 */
[----:B------:R-:W-:-:S07]  /*01a0*/  IMAD.MOV R9, RZ, RZ, -R9 ;  /* 0x000000ffff097224 */ /* 0x000fce00078e0a09 */
.L_x_60:
[----:B-1----:R-:W-:-:S05]  /*01b0*/  IMAD.WIDE R18, R8, 0x4, R14 ;  /* 0x0000000408127825 */ /* 0x002fca00078e020e */
[----:B------:R-:W2:Y:S01]  /*01c0*/  LDG.E R27, desc[UR6][R18.64] ;  /* 0x00000006121b7981 */ /* 0x000ea2000c1e1900 */
[----:B------:R-:W-:-:S05]  /*01d0*/  IMAD.WIDE.U32 R12, R3, 0x4, R18 ;  /* 0x00000004030c7825 */ /* 0x000fca00078e0012 */
[----:B------:R-:W3:Y:S01]  /*01e0*/  LDG.E R21, desc[UR6][R12.64] ;  /* 0x000000060c157981 */ /* 0x000ee2000c1e1900 */
[----:B------:R-:W-:-:S05]  /*01f0*/  IMAD.WIDE.U32 R24, R3, 0x4, R12 ;  /* 0x0000000403187825 */ /* 0x000fca00078e000c */
[----:B------:R1:W4:Y:S02]  /*0200*/  LDG.E R20, desc[UR6][R24.64] ;  /* 0x0000000618147981 */ /* 0x000324000c1e1900 */
[----:B-1----:R-:W-:-:S05]  /*0210*/  IMAD.WIDE.U32 R24, R3, 0x4, R24 ;  /* 0x0000000403187825 */ /* 0x002fca00078e0018 */
[----:B------:R-:W4:Y:S01]  /*0220*/  LDG.E R10, desc[UR6][R24.64] ;  /* 0x00000006180a7981 */ /* 0x000f22000c1e1900 */
[----:B------:R-:W-:-:S05]  /*0230*/  IMAD.WIDE.U32 R16, R3, 0x4, R24 ;  /* 0x0000000403107825 */ /* 0x000fca00078e0018 */
[----:B------:R-:W4:Y:S01]  /*0240*/  LDG.E R11, desc[UR6][R16.64] ;  /* 0x00000006100b7981 */ /* 0x000f22000c1e1900 */
[----:B------:R-:W-:-:S04]  /*0250*/  IMAD.WIDE.U32 R12, R3, 0x4, R16 ;  /* 0x00000004030c7825 */ /* 0x000fc800078e0010 */
[C---:B------:R-:W-:Y:S02]  /*0260*/  IMAD.WIDE.U32 R28, R3.reuse, 0x4, R12 ;  /* 0x00000004031c7825 */ /* 0x040fe400078e000c */
[----:B------:R-:W4:Y:S02]  /*0270*/  LDG.E R12, desc[UR6][R12.64] ;  /* 0x000000060c0c7981 */ /* 0x000f24000c1e1900 */
[C---:B------:R-:W-:Y:S02]  /*0280*/  IMAD.WIDE.U32 R22, R3.reuse, 0x4, R28 ;  /* 0x0000000403167825 */ /* 0x040fe400078e001c */
[----:B------:R1:W4:Y:S02]  /*0290*/  LDG.E R13, desc[UR6][R28.64] ;  /* 0x000000061c0d7981 */ /* 0x000324000c1e1900 */
[C---:B------:R-:W-:Y:S02]  /*02a0*/  IMAD.WIDE.U32 R18, R3.reuse, 0x4, R22 ;  /* 0x0000000403127825 */ /* 0x040fe400078e0016 */
[----:B------:R-:W4:Y:S02]  /*02b0*/  LDG.E R22, desc[UR6][R22.64] ;  /* 0x0000000616167981 */ /* 0x000f24000c1e1900 */
[----:B-1----:R-:W-:-:S02]  /*02c0*/  IMAD.WIDE.U32 R28, R3, 0x4, R18 ;  /* 0x00000004031c7825 */ /* 0x002fc400078e0012 */
[----:B------:R1:W4:Y:S02]  /*02d0*/  LDG.E R23, desc[UR6][R18.64] ;  /* 0x0000000612177981 */ /* 0x000324000c1e1900 */
[C---:B------:R-:W-:Y:S02]  /*02e0*/  IMAD.WIDE.U32 R16, R3.reuse, 0x4, R28 ;  /* 0x0000000403107825 */ /* 0x040fe400078e001c */
[----:B------:R-:W4:Y:S04]  /*02f0*/  LDG.E R24, desc[UR6][R28.64] ;  /* 0x000000061c187981 */ /* 0x000f28000c1e1900 */
[----:B------:R0:W4:Y:S01]  /*0300*/  LDG.E R25, desc[UR6][R16.64] ;  /* 0x0000000610197981 */ /* 0x000122000c1e1900 */
[----:B-1----:R-:W-:-:S04]  /*0310*/  IMAD.WIDE.U32 R18, R3, 0x4, R16 ;  /* 0x0000000403127825 */ /* 0x002fc800078e0010 */
[----:B0-----:R-:W-:Y:S01]  /*0320*/  IMAD.WIDE.U32 R16, R3, 0x4, R18 ;  /* 0x0000000403107825 */ /* 0x001fe200078e0012 */
[----:B--2--5:R-:W-:Y:S02]  /*0330*/  FMNMX R28, R27, R26, !PT ;  /* 0x0000001a1b1c7209 */ /* 0x024fe40007800000 */
[----:B------:R-:W2:Y:S02]  /*0340*/  LDG.E R26, desc[UR6][R18.64] ;  /* 0x00000006121a7981 */ /* 0x000ea4000c1e1900 */
[C---:B------:R-:W-:Y:S02]  /*0350*/  FSETP.NEU.AND P1, PT, R28.reuse, R27, PT ;  /* 0x0000001b1c00720b */ /* 0x040fe40003f2d000 */
[----:B------:R0:W2:Y:S01]  /*0360*/  LDG.E R27, desc[UR6][R16.64] ;  /* 0x00000006101b7981 */ /* 0x0000a2000c1e1900 */
[----:B---3--:R-:W-:Y:S01]  /*0370*/  FMNMX R28, R28, R21, !PT ;  /* 0x000000151c1c7209 */ /* 0x008fe20007800000 */
[----:B0-----:R-:W-:-:S03]  /*0380*/  IMAD.WIDE.U32 R16, R3, 0x4, R16 ;  /* 0x0000000403107825 */ /* 0x001fc600078e0010 */
[CC--:B----4-:R-:W-:Y:S02]  /*0390*/  FMNMX R29, R28.reuse, R20.reuse, !PT ;  /* 0x000000141c1d7209 */ /* 0x0d0fe40007800000 */
[----:B------:R-:W-:Y:S02]  /*03a0*/  FSETP.NEU.AND P2, PT, R28, R21, PT ;  /* 0x000000151c00720b */ /* 0x000fe40003f4d000 */
[----:B------:R-:W3:Y:S01]  /*03b0*/  LDG.E R28, desc[UR6][R16.64] ;  /* 0x00000006101c7981 */ /* 0x000ee2000c1e1900 */
[----:B------:R-:W-:Y:S01]  /*03c0*/  IMAD.WIDE.U32 R18, R3, 0x4, R16 ;  /* 0x0000000403127825 */ /* 0x000fe200078e0010 */
[----:B------:R-:W-:-:S03]  /*03d0*/  FSETP.NEU.AND P3, PT, R29, R20, PT ;  /* 0x000000141d00720b */ /* 0x000fc60003f6d000 */
[----:B------:R-:W-:Y:S01]  /*03e0*/  IMAD.WIDE.U32 R20, R3, 0x4, R18 ;  /* 0x0000000403147825 */ /* 0x000fe200078e0012 */
[----:B------:R-:W4:Y:S05]  /*03f0*/  LDG.E R16, desc[UR6][R18.64] ;  /* 0x0000000612107981 */ /* 0x000f2a000c1e1900 */
[----:B------:R-:W4:Y:S01]  /*0400*/  LDG.E R21, desc[UR6][R20.64] ;  /* 0x0000000614157981 */ /* 0x000f22000c1e1900 */
[-C--:B------:R-:W-:Y:S02]  /*0410*/  FMNMX R29, R29, R10.reuse, !PT ;  /* 0x0000000a1d1d7209 */ /* 0x080fe40007800000 */
[C---:B------:R-:W-:Y:S02]  /*0420*/  SEL R7, R6.reuse, R7, !P1 ;  /* 0x0000000706077207 */ /* 0x040fe40004800000 */
[----:B------:R-:W-:Y:S01]  /*0430*/  FSETP.NEU.AND P0, PT, R29, R10, PT ;  /* 0x0000000a1d00720b */ /* 0x000fe20003f0d000 */
[----:B------:R-:W-:-:S05]  /*0440*/  IMAD.IADD R10, R6, 0x1, R3 ;  /* 0x00000001060a7824 */ /* 0x000fca00078e0203 */
[C---:B------:R-:W-:Y:S01]  /*0450*/  SEL R7, R10.reuse, R7, !P2 ;  /* 0x000000070a077207 */ /* 0x040fe20005000000 */
[----:B------:R-:W-:Y:S01]  /*0460*/  IMAD.IADD R10, R10, 0x1, R3 ;  /* 0x000000010a0a7824 */ /* 0x000fe200078e0203 */
[----:B------:R-:W-:-:S04]  /*0470*/  FMNMX R29, R29, R11, !PT ;  /* 0x0000000b1d1d7209 */ /* 0x000fc80007800000 */
[C---:B------:R-:W-:Y:S01]  /*0480*/  SEL R7, R10.reuse, R7, !P3 ;  /* 0x000000070a077207 */ /* 0x040fe20005800000 */
[----:B------:R-:W-:Y:S01]  /*0490*/  IMAD.IADD R10, R10, 0x1, R3 ;  /* 0x000000010a0a7824 */ /* 0x000fe200078e0203 */
[----:B------:R-:W-:-:S04]  /*04a0*/  FSETP.NEU.AND P1, PT, R29, R11, PT ;  /* 0x0000000b1d00720b */ /* 0x000fc80003f2d000 */
[C---:B------:R-:W-:Y:S01]  /*04b0*/  SEL R7, R10.reuse, R7, !P0 ;  /* 0x000000070a077207 */ /* 0x040fe20004000000 */
[----:B------:R-:W-:Y:S01]  /*04c0*/  IMAD.IADD R10, R10, 0x1, R3 ;  /* 0x000000010a0a7824 */ /* 0x000fe200078e0203 */
[----:B------:R-:W-:-:S04]  /*04d0*/  FMNMX R29, R29, R12, !PT ;  /* 0x0000000c1d1d7209 */ /* 0x000fc80007800000 */
[C---:B------:R-:W-:Y:S01]  /*04e0*/  SEL R7, R10.reuse, R7, !P1 ;  /* 0x000000070a077207 */ /* 0x040fe20004800000 */
[--C-:B------:R-:W-:Y:S01]  /*04f0*/  IMAD.IADD R10, R10, 0x1, R3.reuse ;  /* 0x000000010a0a7824 */ /* 0x100fe200078e0203 */
[C---:B------:R-:W-:Y:S02]  /*0500*/  FSETP.NEU.AND P0, PT, R29.reuse, R12, PT ;  /* 0x0000000c1d00720b */ /* 0x040fe40003f0d000 */
[----:B------:R-:W-:Y:S02]  /*0510*/  FMNMX R29, R29, R13, !PT ;  /* 0x0000000d1d1d7209 */ /* 0x000fe40007800000 */
[C---:B------:R-:W-:Y:S01]  /*0520*/  SEL R7, R10.reuse, R7, !P0 ;  /* 0x000000070a077207 */ /* 0x040fe20004000000 */
[----:B------:R-:W-:Y:S01]  /*0530*/  IMAD.IADD R10, R10, 0x1, R3 ;  /* 0x000000010a0a7824 */ /* 0x000fe200078e0203 */
[C---:B------:R-:W-:Y:S02]  /*0540*/  FSETP.NEU.AND P1, PT, R29.reuse, R13, PT ;  /* 0x0000000d1d00720b */ /* 0x040fe40003f2d000 */
[----:B------:R-:W-:-:S02]  /*0550*/  FMNMX R29, R29, R22, !PT ;  /* 0x000000161d1d7209 */ /* 0x000fc40007800000 */
        /* <DEDUP_REMOVED lines=14> */
[----:B------:R-:W-:-:S04]  /*0640*/  FSETP.NEU.AND P1, PT, R11, R25, PT ;  /* 0x000000190b00720b */ /* 0x000fc80003f2d000 */
[C---:B------:R-:W-:Y:S01]  /*0650*/  SEL R7, R10.reuse, R7, !P1 ;  /* 0x000000070a077207 */ /* 0x040fe20004800000 */
[----:B------:R-:W-:Y:S02]  /*0660*/  IMAD.IADD R10, R10, 0x1, R3 ;  /* 0x000000010a0a7824 */ /* 0x000fe400078e0203 */
[----:B------:R-:W-:Y:S01]  /*0670*/  VIADD R9, R9, 0x10 ;  /* 0x0000001009097836 */ /* 0x000fe20000000000 */
[----:B------:R-:W-:Y:S01]  /*0680*/  UIADD3 UR4, UPT, UPT, UR4, 0x10, URZ ;  /* 0x0000001004047890 */ /* 0x000fe2000fffe0ff */
[C---:B------:R-:W-:Y:S02]  /*0690*/  IMAD R8, R3.reuse, 0x10, R8 ;  /* 0x0000001003087824 */ /* 0x040fe400078e0208 */
[----:B------:R-:W-:Y:S01]  /*06a0*/  IMAD R6, R3, 0x10, R6 ;  /* 0x0000001003067824 */ /* 0x000fe200078e0206 */
[----:B--2---:R-:W-:-:S04]  /*06b0*/  FMNMX R12, R11, R26, !PT ;  /* 0x0000001a0b0c7209 */ /* 0x004fc80007800000 */
[C---:B------:R-:W-:Y:S02]  /*06c0*/  FSETP.NEU.AND P0, PT, R12.reuse, R26, PT ;  /* 0x0000001a0c00720b */ /* 0x040fe40003f0d000 */
[----:B------:R-:W-:Y:S02]  /*06d0*/  FMNMX R11, R12, R27, !PT ;  /* 0x0000001b0c0b7209 */ /* 0x000fe40007800000 */
[C---:B------:R-:W-:Y:S01]  /*06e0*/  SEL R7, R10.reuse, R7, !P0 ;  /* 0x000000070a077207 */ /* 0x040fe20004000000 */
[----:B------:R-:W-:Y:S01]  /*06f0*/  IMAD.IADD R10, R10, 0x1, R3 ;  /* 0x000000010a0a7824 */ /* 0x000fe200078e0203 */
[----:B------:R-:W-:-:S04]  /*0700*/  FSETP.NEU.AND P1, PT, R11, R27, PT ;  /* 0x0000001b0b00720b */ /* 0x000fc80003f2d000 */
[C---:B------:R-:W-:Y:S01]  /*0710*/  SEL R7, R10.reuse, R7, !P1 ;  /* 0x000000070a077207 */ /* 0x040fe20004800000 */
[----:B------:R-:W-:Y:S01]  /*0720*/  IMAD.IADD R10, R10, 0x1, R3 ;  /* 0x000000010a0a7824 */ /* 0x000fe200078e0203 */
[----:B---3--:R-:W-:-:S04]  /*0730*/  FMNMX R13, R11, R28, !PT ;  /* 0x0000001c0b0d7209 */ /* 0x008fc80007800000 */
[C---:B------:R-:W-:Y:S02]  /*0740*/  FSETP.NEU.AND P0, PT, R13.reuse, R28, PT ;  /* 0x0000001c0d00720b */ /* 0x040fe40003f0d000 */
[-C--:B----4-:R-:W-:Y:S02]  /*0750*/  FMNMX R12, R13, R16.reuse, !PT ;  /* 0x000000100d0c7209 */ /* 0x090fe40007800000 */
[----:B------:R-:W-:Y:S02]  /*0760*/  SEL R7, R10, R7, !P0 ;  /* 0x000000070a077207 */ /* 0x000fe40004000000 */
[-C--:B------:R-:W-:Y:S02]  /*0770*/  FMNMX R26, R12, R21.reuse, !PT ;  /* 0x000000150c1a7209 */ /* 0x080fe40007800000 */
[----:B------:R-:W-:Y:S02]  /*0780*/  ISETP.NE.AND P0, PT, R9, RZ, PT ;  /* 0x000000ff0900720c */ /* 0x000fe40003f05270 */
[----:B------:R-:W-:Y:S01]  /*0790*/  FSETP.NEU.AND P2, PT, R26, R21, PT ;  /* 0x000000151a00720b */ /* 0x000fe20003f4d000 */
[----:B------:R-:W-:Y:S01]  /*07a0*/  IMAD.IADD R10, R10, 0x1, R3 ;  /* 0x000000010a0a7824 */ /* 0x000fe200078e0203 */
[----:B------:R-:W-:-:S04]  /*07b0*/  FSETP.NEU.AND P1, PT, R12, R16, PT ;  /* 0x000000100c00720b */ /* 0x000fc80003f2d000 */
[----:B------:R-:W-:-:S07]  /*07c0*/  SEL R7, R10, R7, !P1 ;  /* 0x000000070a077207 */ /* 0x000fce0004800000 */
[----:B------:R-:W-:Y:S01]  /*07d0*/  @!P2 IMAD.IADD R7, R10, 0x1, R3 ;  /* 0x000000010a07a824 */ /* 0x000fe200078e0203 */
[----:B------:R-:W-:Y:S06]  /*07e0*/  @P0 BRA `(.L_x_60) ;  /* 0xfffffff800700947 */ /* 0x000fec000383ffff */
[----:B------:R-:W-:-:S12]  /*07f0*/  UIADD3 UR5, UPT, UPT, UR4, 0x1, URZ ;  /* 0x0000000104057890 */ /* 0x000fd8000fffe0ff */
.L_x_59:
[----:B------:R-:W-:-:S13]  /*0800*/  ISETP.NE.AND P0, PT, R5, RZ, PT ;  /* 0x000000ff0500720c */ /* 0x000fda0003f05270 */
[----:B------:R-:W-:Y:S05]  /*0810*/  @!P0 BRA `(.L_x_58) ;  /* 0x0000000400848947 */ /* 0x000fea0003800000 */
[----:B------:R-:W-:Y:S02]  /*0820*/  ISETP.GE.U32.AND P1, PT, R5, 0x8, PT ;  /* 0x000000080500780c */ /* 0x000fe40003f26070 */
[----:B------:R-:W-:-:S04]  /*0830*/  LOP3.LUT R6, R4, 0x7, RZ, 0xc0, !PT ;  /* 0x0000000704067812 */ /* 0x000fc800078ec0ff */
[----:B------:R-:W-:-:S07]  /*0840*/  ISETP.NE.AND P0, PT, R6, RZ, PT ;  /* 0x000000ff0600720c */ /* 0x000fce0003f05270 */
[----:B------:R-:W-:Y:S06]  /*0850*/  @!P1 BRA `(.L_x_61) ;  /* 0x0000000000c49947 */ /* 0x000fec0003800000 */
[----:B------:R-:W-:-:S04]  /*0860*/  IMAD R23, R3, UR5, RZ ;  /* 0x0000000503177c24 */ /* 0x000fc8000f8e02ff */
[----:B------:R-:W-:-:S04]  /*0870*/  IMAD.WIDE R20, R23, 0x4, R14 ;  /* 0x0000000417147825 */ /* 0x000fc800078e020e */
[C---:B------:R-:W-:Y:S02]  /*0880*/  IMAD.WIDE.U32 R28, R3.reuse, 0x4, R20 ;  /* 0x00000004031c7825 */ /* 0x040fe400078e0014 */
[----:B------:R1:W2:Y:S02]  /*0890*/  LDG.E R21, desc[UR6][R20.64] ;  /* 0x0000000614157981 */ /* 0x0002a4000c1e1900 */
[C---:B------:R-:W-:Y:S02]  /*08a0*/  IMAD.WIDE.U32 R24, R3.reuse, 0x4, R28 ;  /* 0x0000000403187825 */ /* 0x040fe400078e001c */
[----:B------:R-:W3:Y:S02]  /*08b0*/  LDG.E R5, desc[UR6][R28.64] ;  /* 0x000000061c057981 */ /* 0x000ee4000c1e1900 */
[C---:B------:R-:W-:Y:S02]  /*08c0*/  IMAD.WIDE.U32 R8, R3.reuse, 0x4, R24 ;  /* 0x0000000403087825 */ /* 0x040fe400078e0018 */
[----:B------:R-:W4:Y:S02]  /*08d0*/  LDG.E R24, desc[UR6][R24.64] ;  /* 0x0000000618187981 */ /* 0x000f24000c1e1900 */
[----:B------:R-:W-:-:S02]  /*08e0*/  IMAD.WIDE.U32 R10, R3, 0x4, R8 ;  /* 0x00000004030a7825 */ /* 0x000fc400078e0008 */
[----:B------:R4:W4:Y:S02]  /*08f0*/  LDG.E R8, desc[UR6][R8.64] ;  /* 0x0000000608087981 */ /* 0x000924000c1e1900 */
[C---:B------:R-:W-:Y:S02]  /*0900*/  IMAD.WIDE.U32 R12, R3.reuse, 0x4, R10 ;  /* 0x00000004030c7825 */ /* 0x040fe400078e000a */
[----:B------:R-:W4:Y:S02]  /*0910*/  LDG.E R10, desc[UR6][R10.64] ;  /* 0x000000060a0a7981 */ /* 0x000f24000c1e1900 */
[C---:B------:R-:W-:Y:S02]  /*0920*/  IMAD.WIDE.U32 R16, R3.reuse, 0x4, R12 ;  /* 0x0000000403107825 */ /* 0x040fe400078e000c */
[----:B------:R-:W4:Y:S02]  /*0930*/  LDG.E R12, desc[UR6][R12.64] ;  /* 0x000000060c0c7981 */ /* 0x000f24000c1e1900 */
[----:B------:R-:W-:-:S02]  /*0940*/  IMAD.WIDE.U32 R18, R3, 0x4, R16 ;  /* 0x0000000403127825 */ /* 0x000fc400078e0010 */
[----:B------:R-:W4:Y:S04]  /*0950*/  LDG.E R16, desc[UR6][R16.64] ;  /* 0x0000000610107981 */ /* 0x000f28000c1e1900 */
[----:B------:R-:W4:Y:S01]  /*0960*/  LDG.E R19, desc[UR6][R18.64] ;  /* 0x0000000612137981 */ /* 0x000f22000c1e1900 */
[----:B-1----:R-:W-:Y:S01]  /*0970*/  IMAD.IADD R20, R2, 0x1, R23 ;  /* 0x0000000102147824 */ /* 0x002fe200078e0217 */
[----:B------:R-:W-:Y:S01]  /*0980*/  UIADD3 UR5, UPT, UPT, UR5, 0x8, URZ ;  /* 0x0000000805057890 */ /* 0x000fe2000fffe0ff */
[----:B--2--5:R-:W-:-:S04]  /*0990*/  FMNMX R26, R26, R21, !PT ;  /* 0x000000151a1a7209 */ /* 0x024fc80007800000 */
[C---:B------:R-:W-:Y:S02]  /*09a0*/  FSETP.NEU.AND P1, PT, R26.reuse, R21, PT ;  /* 0x000000151a00720b */ /* 0x040fe40003f2d000 */
[----:B---3--:R-:W-:-:S04]  /*09b0*/  FMNMX R22, R26, R5, !PT ;  /* 0x000000051a167209 */ /* 0x008fc80007800000 */
[----:B------:R-:W-:Y:S02]  /*09c0*/  FSETP.NEU.AND P2, PT, R22, R5, PT ;  /* 0x000000051600720b */ /* 0x000fe40003f4d000 */
[C---:B------:R-:W-:Y:S01]  /*09d0*/  SEL R5, R20.reuse, R7, !P1 ;  /* 0x0000000714057207 */ /* 0x040fe20004800000 */
[----:B------:R-:W-:Y:S01]  /*09e0*/  IMAD.IADD R20, R20, 0x1, R3 ;  /* 0x0000000114147824 */ /* 0x000fe200078e0203 */
[----:B----4-:R-:W-:-:S04]  /*09f0*/  FMNMX R9, R22, R24, !PT ;  /* 0x0000001816097209 */ /* 0x010fc80007800000 */
[C---:B------:R-:W-:Y:S02]  /*0a00*/  FMNMX R7, R9.reuse, R8, !PT ;  /* 0x0000000809077209 */ /* 0x040fe40007800000 */
[C---:B------:R-:W-:Y:S01]  /*0a10*/  SEL R5, R20.reuse, R5, !P2 ;  /* 0x0000000514057207 */ /* 0x040fe20005000000 */
[--C-:B------:R-:W-:Y:S01]  /*0a20*/  IMAD.IADD R20, R20, 0x1, R3.reuse ;  /* 0x0000000114147824 */ /* 0x100fe200078e0203 */
[----:B------:R-:W-:Y:S02]  /*0a30*/  FSETP.NEU.AND P1, PT, R9, R24, PT ;  /* 0x000000180900720b */ /* 0x000fe40003f2d000 */
[C---:B------:R-:W-:Y:S02]  /*0a40*/  FMNMX R9, R7.reuse, R10, !PT ;  /* 0x0000000a07097209 */ /* 0x040fe40007800000 */
[----:B------:R-:W-:Y:S02]  /*0a50*/  FSETP.NEU.AND P2, PT, R7, R8, PT ;  /* 0x000000080700720b */ /* 0x000fe40003f4d000 */
[C---:B------:R-:W-:Y:S01]  /*0a60*/  SEL R5, R20.reuse, R5, !P1 ;  /* 0x0000000514057207 */ /* 0x040fe20004800000 */
[----:B------:R-:W-:Y:S01]  /*0a70*/  IMAD.IADD R20, R20, 0x1, R3 ;  /* 0x0000000114147824 */ /* 0x000fe200078e0203 */
[----:B------:R-:W-:-:S02]  /*0a80*/  FMNMX R7, R9, R12, !PT ;  /* 0x0000000c09077209 */ /* 0x000fc40007800000 */
[----:B------:R-:W-:Y:S02]  /*0a90*/  FSETP.NEU.AND P3, PT, R9, R10, PT ;  /* 0x0000000a0900720b */ /* 0x000fe40003f6d000 */
[C---:B------:R-:W-:Y:S02]  /*0aa0*/  SEL R5, R20.reuse, R5, !P2 ;  /* 0x0000000514057207 */ /* 0x040fe40005000000 */
[----:B------:R-:W-:Y:S01]  /*0ab0*/  FMNMX R8, R7, R16, !PT ;  /* 0x0000001007087209 */ /* 0x000fe20007800000 */
[----:B------:R-:W-:-:S03]  /*0ac0*/  IMAD.IADD R20, R20, 0x1, R3 ;  /* 0x0000000114147824 */ /* 0x000fc600078e0203 */
[----:B------:R-:W-:Y:S02]  /*0ad0*/  FMNMX R26, R8, R19, !PT ;  /* 0x00000013081a7209 */ /* 0x000fe40007800000 */
[C---:B------:R-:W-:Y:S01]  /*0ae0*/  SEL R5, R20.reuse, R5, !P3 ;  /* 0x0000000514057207 */ /* 0x040fe20005800000 */
[--C-:B------:R-:W-:Y:S01]  /*0af0*/  IMAD.IADD R20, R20, 0x1, R3.reuse ;  /* 0x0000000114147824 */ /* 0x100fe200078e0203 */
[----:B------:R-:W-:Y:S02]  /*0b00*/  FSETP.NEU.AND P3, PT, R26, R19, PT ;  /* 0x000000131a00720b */ /* 0x000fe40003f6d000 */
[----:B------:R-:W-:Y:S02]  /*0b10*/  FSETP.NEU.AND P1, PT, R7, R12, PT ;  /* 0x0000000c0700720b */ /* 0x000fe40003f2d000 */
[----:B------:R-:W-:Y:S02]  /*0b20*/  FSETP.NEU.AND P2, PT, R8, R16, PT ;  /* 0x000000100800720b */ /* 0x000fe40003f4d000 */
[C---:B------:R-:W-:Y:S01]  /*0b30*/  SEL R5, R20.reuse, R5, !P1 ;  /* 0x0000000514057207 */ /* 0x040fe20004800000 */
[----:B------:R-:W-:-:S05]  /*0b40*/  IMAD.IADD R20, R20, 0x1, R3 ;  /* 0x0000000114147824 */ /* 0x000fca00078e0203 */
[C---:B------:R-:W-:Y:S01]  /*0b50*/  SEL R7, R20.reuse, R5, !P2 ;  /* 0x0000000514077207 */ /* 0x040fe20005000000 */
[----:B------:R-:W-:-:S07]  /*0b60*/  @!P3 IMAD.IADD R7, R20, 0x1, R3 ;  /* 0x000000011407b824 */ /* 0x000fce00078e0203 */
.L_x_61:
        /* <DEDUP_REMOVED lines=8> */
[----:B------:R-:W2:Y:S02]  /*0bf0*/  LDG.E R9, desc[UR6][R8.64] ;  /* 0x0000000608097981 */ /* 0x000ea4000c1e1900 */
[C---:B------:R-:W-:Y:S02]  /*0c00*/  IMAD.WIDE.U32 R12, R3.reuse, 0x4, R10 ;  /* 0x00000004030c7825 */ /* 0x040fe400078e000a */
[----:B------:R-:W3:Y:S02]  /*0c10*/  LDG.E R11, desc[UR6][R10.64] ;  /* 0x000000060a0b7981 */ /* 0x000ee4000c1e1900 */
[----:B------:R-:W-:Y:S02]  /*0c20*/  IMAD.WIDE.U32 R16, R3, 0x4, R12 ;  /* 0x0000000403107825 */ /* 0x000fe400078e000c */
[----:B------:R-:W4:Y:S04]  /*0c30*/  LDG.E R13, desc[UR6][R12.64] ;  /* 0x000000060c0d7981 */ /* 0x000f28000c1e1900 */
[----:B------:R-:W4:Y:S01]  /*0c40*/  LDG.E R17, desc[UR6][R16.64] ;  /* 0x0000000610117981 */ /* 0x000f22000c1e1900 */
[----:B------:R-:W-:Y:S01]  /*0c50*/  IMAD.IADD R6, R2, 0x1, R5 ;  /* 0x0000000102067824 */ /* 0x000fe200078e0205 */
[----:B------:R-:W-:Y:S01]  /*0c60*/  UIADD3 UR5, UPT, UPT, UR5, 0x4, URZ ;  /* 0x0000000405057890 */ /* 0x000fe2000fffe0ff */
[----:B--2--5:R-:W-:-:S04]  /*0c70*/  FMNMX R26, R26, R9, !PT ;  /* 0x000000091a1a7209 */ /* 0x024fc80007800000 */
[C---:B------:R-:W-:Y:S02]  /*0c80*/  FSETP.NEU.AND P2, PT, R26.reuse, R9, PT ;  /* 0x000000091a00720b */ /* 0x040fe40003f4d000 */
[----:B---3--:R-:W-:Y:S02]  /*0c90*/  FMNMX R18, R26, R11, !PT ;  /* 0x0000000b1a127209 */ /* 0x008fe40007800000 */
[C---:B------:R-:W-:Y:S01]  /*0ca0*/  SEL R5, R6.reuse, R7, !P2 ;  /* 0x0000000706057207 */ /* 0x040fe20005000000 */
[--C-:B------:R-:W-:Y:S01]  /*0cb0*/  IMAD.IADD R6, R6, 0x1, R3.reuse ;  /* 0x0000000106067824 */ /* 0x100fe200078e0203 */
[C---:B------:R-:W-:Y:S02]  /*0cc0*/  FSETP.NEU.AND P1, PT, R18.reuse, R11, PT ;  /* 0x0000000b1200720b */ /* 0x040fe40003f2d000 */
[----:B----4-:R-:W-:Y:S02]  /*0cd0*/  FMNMX R20, R18, R13, !PT ;  /* 0x0000000d12147209 */ /* 0x010fe40007800000 */
[C---:B------:R-:W-:Y:S01]  /*0ce0*/  SEL R5, R6.reuse, R5, !P1 ;  /* 0x0000000506057207 */ /* 0x040fe20004800000 */
[----:B------:R-:W-:Y:S01]  /*0cf0*/  IMAD.IADD R6, R6, 0x1, R3 ;  /* 0x0000000106067824 */ /* 0x000fe200078e0203 */
[----:B------:R-:W-:-:S02]  /*0d00*/  FMNMX R26, R20, R17, !PT ;  /* 0x00000011141a7209 */ /* 0x000fc40007800000 */
[----:B------:R-:W-:Y:S02]  /*0d10*/  FSETP.NEU.AND P2, PT, R20, R13, PT ;  /* 0x0000000d1400720b */ /* 0x000fe40003f4d000 */
[----:B------:R-:W-:Y:S02]  /*0d20*/  FSETP.NEU.AND P3, PT, R26, R17, PT ;  /* 0x000000111a00720b */ /* 0x000fe40003f6d000 */
[----:B------:R-:W-:-:S11]  /*0d30*/  SEL R7, R6, R5, !P2 ;  /* 0x0000000506077207 */ /* 0x000fd60005000000 */
[----:B------:R-:W-:-:S07]  /*0d40*/  @!P3 IMAD.IADD R7, R6, 0x1, R3 ;  /* 0x000000010607b824 */ /* 0x000fce00078e0203 */
.L_x_62:
[----:B------:R-:W-:Y:S05]  /*0d50*/  @!P0 BRA `(.L_x_58) ;  /* 0x0000000000348947 */ /* 0x000fea0003800000 */
[----:B------:R-:W-:Y:S02]  /*0d60*/  IMAD R9, R3, UR5, RZ ;  /* 0x0000000503097c24 */ /* 0x000fe4000f8e02ff */
[----:B------:R-:W-:Y:S02]  /*0d70*/  IMAD.MOV R6, RZ, RZ, -R4 ;  /* 0x000000ffff067224 */ /* 0x000fe400078e0a04 */
[----:B------:R-:W-:-:S07]  /*0d80*/  IMAD.IADD R2, R2, 0x1, R9 ;  /* 0x0000000102027824 */ /* 0x000fce00078e0209 */
.L_x_63:
[----:B------:R-:W-:-:S06]  /*0d90*/  IMAD.WIDE R4, R9, 0x4, R14 ;  /* 0x0000000409047825 */ /* 0x000fcc00078e020e */
[----:B------:R-:W2:Y:S01]  /*0da0*/  LDG.E R5, desc[UR6][R4.64] ;  /* 0x0000000604057981 */ /* 0x000ea2000c1e1900 */
[----:B------:R-:W-:Y:S02]  /*0db0*/  VIADD R6, R6, 0x1 ;  /* 0x0000000106067836 */ /* 0x000fe40000000000 */
[----:B------:R-:W-:-:S03]  /*0dc0*/  IMAD.IADD R9, R9, 0x1, R3 ;  /* 0x0000000109097824 */ /* 0x000fc600078e0203 */
[----:B------:R-:W-:Y:S02]  /*0dd0*/  ISETP.NE.AND P1, PT, R6, RZ, PT ;  /* 0x000000ff0600720c */ /* 0x000fe40003f25270 */
[----:B--2--5:R-:W-:-:S04]  /*0de0*/  FMNMX R26, R5, R26, !PT ;  /* 0x0000001a051a7209 */ /* 0x024fc80007800000 */
[----:B------:R-:W-:-:S04]  /*0df0*/  FSETP.NEU.AND P0, PT, R26, R5, PT ;  /* 0x000000051a00720b */ /* 0x000fc80003f0d000 */
[C---:B------:R-:W-:Y:S01]  /*0e00*/  SEL R7, R2.reuse, R7, !P0 ;  /* 0x0000000702077207 */ /* 0x040fe20004000000 */
[----:B------:R-:W-:Y:S02]  /*0e10*/  IMAD.IADD R2, R2, 0x1, R3 ;  /* 0x0000000102027824 */ /* 0x000fe400078e0203 */
[----:B------:R-:W-:Y:S06]  /*0e20*/  @P1 BRA `(.L_x_63) ;  /* 0xfffffffc00d81947 */ /* 0x000fec000383ffff */
.L_x_58:
[----:B------:R-:W1:Y:S08]  /*0e30*/  LDC.64 R2, c[0x0][0x388] ;  /* 0x0000e200ff027b82 */ /* 0x000e700000000a00 */
[----:B------:R-:W2:Y:S01]  /*0e40*/  LDC.64 R4, c[0x0][0x390] ;  /* 0x0000e400ff047b82 */ /* 0x000ea20000000a00 */
[----:B-1----:R-:W-:-:S05]  /*0e50*/  IMAD.WIDE.U32 R2, R0, 0x4, R2 ;  /* 0x0000000400027825 */ /* 0x002fca00078e0002 */
[----:B-----5:R-:W-:Y:S01]  /*0e60*/  STG.E desc[UR6][R2.64], R26 ;  /* 0x0000001a02007986 */ /* 0x020fe2000c101906 */
[----:B--2---:R-:W-:-:S05]  /*0e70*/  IMAD.WIDE.U32 R4, R0, 0x4, R4 ;  /* 0x0000000400047825 */ /* 0x004fca00078e0004 */
[----:B------:R-:W-:Y:S01]  /*0e80*/  STG.E desc[UR6][R4.64], R7 ;  /* 0x0000000704007986 */ /* 0x000fe2000c101906 */
[----:B------:R-:W-:Y:S05]  /*0e90*/  EXIT ;  /* 0x000000000000794d */ /* 0x000fea0003800000 */
.L_x_64:
        /* <DEDUP_REMOVED lines=14> */
.L_x_73:


//--------------------- .text._Z17simple_max_kernelPfS_Pi --------------------------
	.section	.text._Z17simple_max_kernelPfS_Pi,"ax",@progbits
	.align	128
        .global         _Z17simple_max_kernelPfS_Pi
        .type           _Z17simple_max_kernelPfS_Pi,@function
        .size           _Z17simple_max_kernelPfS_Pi,(.L_x_74 - _Z17simple_max_kernelPfS_Pi)
        .other          _Z17simple_max_kernelPfS_Pi,@"STO_CUDA_ENTRY STV_DEFAULT"
_Z17simple_max_kernelPfS_Pi:
.text._Z17simple_max_kernelPfS_Pi:
[----:B------:R-:W-:Y:S01]  /*0000*/  LDC R1, c[0x0][0x37c] ;  /* 0x0000df00ff017b82 */ /* 0x000fe20000000800 */
[----:B------:R-:W0:Y:S07]  /*0010*/  LDCU.64 UR4, c[0x0][0x380] ;  /* 0x00007000ff0477ac */ /* 0x000e2e0008000a00 */
[----:B------:R-:W1:Y:S01]  /*0020*/  LDC.64 R2, c[0x0][0x380] ;  /* 0x0000e000ff027b82 */ /* 0x000e620000000a00 */
[----:B------:R-:W1:Y:S01]  /*0030*/  LDCU.64 UR6, c[0x0][0x358] ;  /* 0x00006b00ff0677ac */ /* 0x000e620008000a00 */
[----:B------:R-:W-:-:S02]  /*0040*/  IMAD.MOV.U32 R0, RZ, RZ, RZ ;  /* 0x000000ffff007224 */ /* 0x000fc400078e00ff */
[----:B------:R-:W-:Y:S01]  /*0050*/  IMAD.MOV.U32 R5, RZ, RZ, RZ ;  /* 0x000000ffff057224 */ /* 0x000fe200078e00ff */
[----:B0-----:R-:W-:-:S04]  /*0060*/  UIADD3 UR4, UP0, UPT, UR4, 0x20, URZ ;  /* 0x0000002004047890 */ /* 0x001fc8000ff1e0ff */
[----:B------:R-:W-:Y:S01]  /*0070*/  UIADD3.X UR5, UPT, UPT, URZ, UR5, URZ, UP0, !UPT ;  /* 0x00000005ff057290 */ /* 0x000fe200087fe4ff */
[----:B-1----:R0:W5:Y:S02]  /*0080*/  LDG.E R13, desc[UR6][R2.64] ;  /* 0x00000006020d7981 */ /* 0x002164000c1e1900 */
[----:B0-----:R-:W-:-:S03]  /*0090*/  IMAD.U32 R2, RZ, RZ, UR4 ;  /* 0x00000004ff027e24 */ /* 0x001fc6000f8e00ff */
[----:B------:R-:W-:-:S07]  /*00a0*/  IMAD.U32 R3, RZ, RZ, UR5 ;  /* 0x00000005ff037e24 */ /* 0x000fce000f8e00ff */
.L_x_65:
[----:B------:R-:W2:Y:S04]  /*00b0*/  LDG.E R14, desc[UR6][R2.64+-0x20] ;  /* 0xffffe006020e7981 */ /* 0x000ea8000c1e1900 */
[----:B------:R-:W3:Y:S04]  /*00c0*/  LDG.E R16, desc[UR6][R2.64+-0x1c] ;  /* 0xffffe40602107981 */ /* 0x000ee8000c1e1900 */
[----:B------:R-:W4:Y:S04]  /*00d0*/  LDG.E R18, desc[UR6][R2.64+-0x18] ;  /* 0xffffe80602127981 */ /* 0x000f28000c1e1900 */
        /* <DEDUP_REMOVED lines=12> */
[----:B------:R0:W4:Y:S01]  /*01a0*/  LDG.E R4, desc[UR6][R2.64+0x1c] ;  /* 0x00001c0602047981 */ /* 0x000122000c1e1900 */
[----:B--2--5:R-:W-:-:S04]  /*01b0*/  FSETP.GEU.AND P3, PT, R13, R14, PT ;  /* 0x0000000e0d00720b */ /* 0x024fc80003f6e000 */
[----:B------:R-:W-:Y:S02]  /*01c0*/  FSEL R13, R14, R13, !P3 ;  /* 0x0000000d0e0d7208 */ /* 0x000fe40005800000 */
[----:B------:R-:W-:Y:S02]  /*01d0*/  SEL R0, R5, R0, !P3 ;  /* 0x0000000005007207 */ /* 0x000fe40005800000 */
[----:B---3--:R-:W-:-:S04]  /*01e0*/  FSETP.GEU.AND P4, PT, R13, R16, PT ;  /* 0x000000100d00720b */ /* 0x008fc80003f8e000 */
[----:B------:R-:W-:-:S04]  /*01f0*/  FSEL R13, R16, R13, !P4 ;  /* 0x0000000d100d7208 */ /* 0x000fc80006000000 */
[----:B----4-:R-:W-:-:S04]  /*0200*/  FSETP.GEU.AND P5, PT, R13, R18, PT ;  /* 0x000000120d00720b */ /* 0x010fc80003fae000 */
[----:B------:R-:W-:Y:S01]  /*0210*/  FSEL R13, R18, R13, !P5 ;  /* 0x0000000d120d7208 */ /* 0x000fe20006800000 */
[----:B------:R-:W-:-:S03]  /*0220*/  @!P4 VIADD R0, R5, 0x1 ;  /* 0x000000010500c836 */ /* 0x000fc60000000000 */
[----:B------:R-:W-:-:S04]  /*0230*/  FSETP.GEU.AND P6, PT, R13, R20, PT ;  /* 0x000000140d00720b */ /* 0x000fc80003fce000 */
        /* <DEDUP_REMOVED lines=34> */
[----:B------:R-:W-:Y:S01]  /*0460*/  @!P2 VIADD R0, R5, 0xd ;  /* 0x0000000d0500a836 */ /* 0x000fe20000000000 */
[----:B0-----:R-:W-:Y:S02]  /*0470*/  IADD3 R2, P2, PT, R2, 0x40, RZ ;  /* 0x0000004002027810 */ /* 0x001fe40007f5e0ff */
[----:B------:R-:W-:-:S03]  /*0480*/  FSETP.GEU.AND P0, PT, R7, R4, PT ;  /* 0x000000040700720b */ /* 0x000fc60003f0e000 */
[----:B------:R-:W-:Y:S01]  /*0490*/  IMAD.X R3, RZ, RZ, R3, P2 ;  /* 0x000000ffff037224 */ /* 0x000fe200010e0603 */
[----:B------:R-:W-:Y:S01]  /*04a0*/  FSEL R13, R4, R7, !P0 ;  /* 0x00000007040d7208 */ /* 0x000fe20004000000 */
[----:B------:R-:W-:-:S08]  /*04b0*/  @!P3 VIADD R0, R5, 0xe ;  /* 0x0000000e0500b836 */ /* 0x000fd00000000000 */
[C---:B------:R-:W-:Y:S02]  /*04c0*/  @!P0 VIADD R0, R5.reuse, 0xf ;  /* 0x0000000f05008836 */ /* 0x040fe40000000000 */
[----:B------:R-:W-:-:S05]  /*04d0*/  VIADD R5, R5, 0x10 ;  /* 0x0000001005057836 */ /* 0x000fca0000000000 */
[----:B------:R-:W-:-:S13]  /*04e0*/  ISETP.NE.AND P1, PT, R5, 0x4000, PT ;  /* 0x000040000500780c */ /* 0x000fda0003f25270 */
[----:B------:R-:W-:Y:S05]  /*04f0*/  @P1 BRA `(.L_x_65) ;  /* 0xfffffff800ec1947 */ /* 0x000fea000383ffff */
[----:B------:R-:W0:Y:S08]  /*0500*/  LDC.64 R2, c[0x0][0x388] ;  /* 0x0000e200ff027b82 */ /* 0x000e300000000a00 */
[----:B------:R-:W1:Y:S01]  /*0510*/  LDC.64 R4, c[0x0][0x390] ;  /* 0x0000e400ff047b82 */ /* 0x000e620000000a00 */
[----:B0-----:R-:W-:Y:S04]  /*0520*/  STG.E desc[UR6][R2.64], R13 ;  /* 0x0000000d02007986 */ /* 0x001fe8000c101906 */
[----:B-1----:R-:W-:Y:S01]  /*0530*/  STG.E desc[UR6][R4.64], R0 ;  /* 0x0000000004007986 */ /* 0x002fe2000c101906 */
[----:B------:R-:W-:Y:S05]  /*0540*/  EXIT ;  /* 0x000000000000794d */ /* 0x000fea0003800000 */
.L_x_66:
        /* <DEDUP_REMOVED lines=11> */
.L_x_74:


//--------------------- .nv.shared._Z16block_max_kernelPfS_Pi --------------------------
	.section	.nv.shared._Z16block_max_kernelPfS_Pi,"aw",@nobits
	.sectionflags	@""
	.align	4
.nv.shared._Z16block_max_kernelPfS_Pi:
	.zero		9216


//--------------------- .nv.shared.reserved.0     --------------------------
	.section	.nv.shared.reserved.0,"aw",@nobits
	.weak		__nv_reservedSMEM_offset_0_alias
	.size		__nv_reservedSMEM_offset_0_alias, 0, 64
	.other		__nv_reservedSMEM_offset_0_alias,@"STO_CUDA_RESERVED_SHARED STV_DEFAULT"
__nv_reservedSMEM_offset_0_alias:
	.zero		0
	.zero		64


//--------------------- .nv.shared._Z12block_kernelPiS_PfS0_S0_S0_S0_S_ --------------------------
	.section	.nv.shared._Z12block_kernelPiS_PfS0_S0_S0_S0_S_,"aw",@nobits
	.sectionflags	@""
	.align	4
.nv.shared._Z12block_kernelPiS_PfS0_S0_S0_S0_S_:
	.zero		9216


//--------------------- .nv.constant0._Z16block_max_kernelPfS_Pi --------------------------
	.section	.nv.constant0._Z16block_max_kernelPfS_Pi,"a",@progbits
	.sectionflags	@""
	.align	4
.nv.constant0._Z16block_max_kernelPfS_Pi:
	.zero		920


//--------------------- .nv.constant0._Z12block_kernelPiS_PfS0_S0_S0_S0_S_ --------------------------
	.section	.nv.constant0._Z12block_kernelPiS_PfS0_S0_S0_S0_S_,"a",@progbits
	.sectionflags	@""
	.align	4
.nv.constant0._Z12block_kernelPiS_PfS0_S0_S0_S0_S_:
	.zero		960


//--------------------- .nv.constant0._Z7flambdaPfS_S_S_ii --------------------------
	.section	.nv.constant0._Z7flambdaPfS_S_S_ii,"a",@progbits
	.sectionflags	@""
	.align	4
.nv.constant0._Z7flambdaPfS_S_S_ii:
	.zero		936


//--------------------- .nv.constant0._Z20my_reduction_kernel2PfPiS_S0_i --------------------------
	.section	.nv.constant0._Z20my_reduction_kernel2PfPiS_S0_i,"a",@progbits
	.sectionflags	@""
	.align	4
.nv.constant0._Z20my_reduction_kernel2PfPiS_S0_i:
	.zero		932


//--------------------- .nv.constant0._Z20my_reduction_kernel1PfS_Pii --------------------------
	.section	.nv.constant0._Z20my_reduction_kernel1PfS_Pii,"a",@progbits
	.sectionflags	@""
	.align	4
.nv.constant0._Z20my_reduction_kernel1PfS_Pii:
	.zero		924


//--------------------- .nv.constant0._Z17simple_max_kernelPfS_Pi --------------------------
	.section	.nv.constant0._Z17simple_max_kernelPfS_Pi,"a",@progbits
	.sectionflags	@""
	.align	4
.nv.constant0._Z17simple_max_kernelPfS_Pi:
	.zero		920


//--------------------- SYMBOLS --------------------------

	.type		.nv.reservedSmem.offset0,@object
	.size		.nv.reservedSmem.offset0,0x4
	.type		.nv.reservedSmem.cap,@object
	.size		.nv.reservedSmem.cap,0x4
